//
// Generated by NVIDIA NVVM Compiler
//
// Compiler Build ID: CL-36424714
// Cuda compilation tools, release 13.0, V13.0.88
// Based on NVVM 20.0.0
//

.version 9.0
.target sm_100
.address_size 64

.func  (.param .b64 func_retval0) __internal_accurate_pow
(
	.param .b64 __internal_accurate_pow_param_0
)
;

.entry _Z27ComplexPointwiseMulAndScaleP6float2S0_Pdii(
	.param .u64 .ptr .align 1 _Z27ComplexPointwiseMulAndScaleP6float2S0_Pdii_param_0,
	.param .u64 .ptr .align 1 _Z27ComplexPointwiseMulAndScaleP6float2S0_Pdii_param_1,
	.param .u64 .ptr .align 1 _Z27ComplexPointwiseMulAndScaleP6float2S0_Pdii_param_2,
	.param .u32 _Z27ComplexPointwiseMulAndScaleP6float2S0_Pdii_param_3,
	.param .u32 _Z27ComplexPointwiseMulAndScaleP6float2S0_Pdii_param_4
)
{
	.reg .pred 	%p<66>;
	.reg .b32 	%r<103>;
	.reg .b32 	%f<5>;
	.reg .b64 	%rd<33>;
	.reg .b64 	%fd<104>;

	ld.param.u64 	%rd8, [_Z27ComplexPointwiseMulAndScaleP6float2S0_Pdii_param_2];
	ld.param.u32 	%r35, [_Z27ComplexPointwiseMulAndScaleP6float2S0_Pdii_param_3];
	ld.param.u32 	%r36, [_Z27ComplexPointwiseMulAndScaleP6float2S0_Pdii_param_4];
	cvta.to.global.u64 	%rd1, %rd8;
	mov.u32 	%r37, %ntid.x;
	mov.u32 	%r38, %nctaid.x;
	mul.lo.s32 	%r1, %r37, %r38;
	mov.u32 	%r39, %ctaid.x;
	mov.u32 	%r40, %tid.x;
	mad.lo.s32 	%r101, %r39, %r37, %r40;
	sub.s32 	%r3, %r35, %r36;
	setp.gt.s32 	%p2, %r101, %r3;
	@%p2 bra 	$L__BB0_49;
	ld.param.u32 	%r93, [_Z27ComplexPointwiseMulAndScaleP6float2S0_Pdii_param_4];
	add.s32 	%r4, %r93, -1;
	setp.lt.s32 	%p3, %r93, 1;
	mov.f64 	%fd40, 0d4000000000000000;
	{
	.reg .b32 %temp; 
	mov.b64 	{%temp, %r5}, %fd40;
	}
	and.b32  	%r6, %r5, 2146435072;
	setp.eq.s32 	%p4, %r6, 1062207488;
	setp.lt.s32 	%p5, %r5, 0;
	selp.b32 	%r7, 0, 2146435072, %p5;
	and.b32  	%r41, %r5, 2147483647;
	setp.ne.s32 	%p6, %r41, 1071644672;
	and.pred  	%p1, %p4, %p6;
	or.b32  	%r8, %r7, -2147483648;
	mul.wide.s32 	%rd9, %r3, 8;
	add.s64 	%rd2, %rd1, %rd9;
	@%p3 bra 	$L__BB0_29;
	mov.f64 	%fd95, 0d44B52D02C7E14AF6;
$L__BB0_3:
	add.s32 	%r56, %r4, %r101;
	setp.ge.s32 	%p22, %r56, %r35;
	@%p22 bra 	$L__BB0_28;
	ld.param.u32 	%r95, [_Z27ComplexPointwiseMulAndScaleP6float2S0_Pdii_param_4];
	ld.param.u64 	%rd32, [_Z27ComplexPointwiseMulAndScaleP6float2S0_Pdii_param_1];
	neg.s32 	%r98, %r95;
	mul.wide.s32 	%rd25, %r101, 8;
	add.s64 	%rd3, %rd1, %rd25;
	mov.b64 	%rd26, 0;
	st.global.u64 	[%rd3], %rd26;
	cvta.to.global.u64 	%rd27, %rd32;
	add.s64 	%rd4, %rd27, %rd25;
	mov.f64 	%fd90, 0d0000000000000000;
	mov.u32 	%r97, %r101;
$L__BB0_5:
	ld.param.u64 	%rd31, [_Z27ComplexPointwiseMulAndScaleP6float2S0_Pdii_param_0];
	setp.lt.s32 	%p23, %r5, 0;
	setp.eq.s32 	%p24, %r6, 1062207488;
	mul.wide.s32 	%rd28, %r97, 8;
	cvta.to.global.u64 	%rd29, %rd31;
	add.s64 	%rd30, %rd29, %rd28;
	add.s64 	%rd5, %rd30, 4;
	ld.global.f32 	%f1, [%rd30];
	cvt.f64.f32 	%fd3, %f1;
	{
	.reg .b32 %temp; 
	mov.b64 	{%temp, %r13}, %fd3;
	}
	abs.f64 	%fd4, %fd3;
	{ // callseq 0, 0
	.param .b64 param0;
	st.param.f64 	[param0], %fd4;
	.param .b64 retval0;
	call.uni (retval0), 
	__internal_accurate_pow, 
	(
	param0
	);
	ld.param.f64 	%fd50, [retval0];
	} // callseq 0
	setp.lt.s32 	%p26, %r13, 0;
	neg.f64 	%fd52, %fd50;
	selp.f64 	%fd53, %fd52, %fd50, %p24;
	selp.f64 	%fd54, %fd53, %fd50, %p26;
	setp.eq.f32 	%p27, %f1, 0f00000000;
	selp.b32 	%r57, %r13, 0, %p24;
	or.b32  	%r58, %r57, 2146435072;
	selp.b32 	%r59, %r58, %r57, %p23;
	mov.b32 	%r60, 0;
	mov.b64 	%fd55, {%r60, %r59};
	selp.f64 	%fd91, %fd55, %fd54, %p27;
	add.f64 	%fd56, %fd3, 0d4000000000000000;
	{
	.reg .b32 %temp; 
	mov.b64 	{%temp, %r61}, %fd56;
	}
	and.b32  	%r62, %r61, 2146435072;
	setp.ne.s32 	%p28, %r62, 2146435072;
	@%p28 bra 	$L__BB0_10;
	setp.nan.f32 	%p29, %f1, %f1;
	@%p29 bra 	$L__BB0_9;
	setp.neu.f64 	%p30, %fd4, 0d7FF0000000000000;
	@%p30 bra 	$L__BB0_10;
	selp.b32 	%r63, %r8, %r7, %p1;
	selp.b32 	%r64, %r63, %r7, %p26;
	mov.b32 	%r65, 0;
	mov.b64 	%fd91, {%r65, %r64};
	bra.uni 	$L__BB0_10;
$L__BB0_9:
	mov.f64 	%fd57, 0d4000000000000000;
	add.rn.f64 	%fd91, %fd3, %fd57;
$L__BB0_10:
	setp.eq.f32 	%p35, %f1, 0f3F800000;
	selp.f64 	%fd9, 0d3FF0000000000000, %fd91, %p35;
	ld.global.f32 	%f2, [%rd5];
	cvt.f64.f32 	%fd10, %f2;
	{
	.reg .b32 %temp; 
	mov.b64 	{%temp, %r14}, %fd10;
	}
	abs.f64 	%fd11, %fd10;
	{ // callseq 1, 0
	.param .b64 param0;
	st.param.f64 	[param0], %fd11;
	.param .b64 retval0;
	call.uni (retval0), 
	__internal_accurate_pow, 
	(
	param0
	);
	ld.param.f64 	%fd58, [retval0];
	} // callseq 1
	setp.lt.s32 	%p36, %r14, 0;
	neg.f64 	%fd60, %fd58;
	selp.f64 	%fd61, %fd60, %fd58, %p24;
	selp.f64 	%fd62, %fd61, %fd58, %p36;
	setp.eq.f32 	%p37, %f2, 0f00000000;
	selp.b32 	%r66, %r14, 0, %p24;
	or.b32  	%r67, %r66, 2146435072;
	selp.b32 	%r68, %r67, %r66, %p23;
	mov.b32 	%r69, 0;
	mov.b64 	%fd63, {%r69, %r68};
	selp.f64 	%fd92, %fd63, %fd62, %p37;
	add.f64 	%fd64, %fd10, 0d4000000000000000;
	{
	.reg .b32 %temp; 
	mov.b64 	{%temp, %r70}, %fd64;
	}
	and.b32  	%r71, %r70, 2146435072;
	setp.ne.s32 	%p38, %r71, 2146435072;
	@%p38 bra 	$L__BB0_15;
	setp.nan.f32 	%p39, %f2, %f2;
	@%p39 bra 	$L__BB0_14;
	setp.neu.f64 	%p40, %fd11, 0d7FF0000000000000;
	@%p40 bra 	$L__BB0_15;
	selp.b32 	%r72, %r8, %r7, %p1;
	selp.b32 	%r73, %r72, %r7, %p36;
	mov.b32 	%r74, 0;
	mov.b64 	%fd92, {%r74, %r73};
	bra.uni 	$L__BB0_15;
$L__BB0_14:
	mov.f64 	%fd65, 0d4000000000000000;
	add.rn.f64 	%fd92, %fd10, %fd65;
$L__BB0_15:
	setp.eq.f32 	%p45, %f2, 0f3F800000;
	selp.f64 	%fd66, 0d3FF0000000000000, %fd92, %p45;
	add.f64 	%fd16, %fd9, %fd66;
	ld.global.f32 	%f3, [%rd4];
	cvt.f64.f32 	%fd17, %f3;
	{
	.reg .b32 %temp; 
	mov.b64 	{%temp, %r15}, %fd17;
	}
	abs.f64 	%fd18, %fd17;
	{ // callseq 2, 0
	.param .b64 param0;
	st.param.f64 	[param0], %fd18;
	.param .b64 retval0;
	call.uni (retval0), 
	__internal_accurate_pow, 
	(
	param0
	);
	ld.param.f64 	%fd67, [retval0];
	} // callseq 2
	setp.lt.s32 	%p46, %r15, 0;
	neg.f64 	%fd69, %fd67;
	selp.f64 	%fd70, %fd69, %fd67, %p24;
	selp.f64 	%fd71, %fd70, %fd67, %p46;
	setp.eq.f32 	%p47, %f3, 0f00000000;
	selp.b32 	%r75, %r15, 0, %p24;
	or.b32  	%r76, %r75, 2146435072;
	selp.b32 	%r77, %r76, %r75, %p23;
	mov.b32 	%r78, 0;
	mov.b64 	%fd72, {%r78, %r77};
	selp.f64 	%fd93, %fd72, %fd71, %p47;
	add.f64 	%fd73, %fd17, 0d4000000000000000;
	{
	.reg .b32 %temp; 
	mov.b64 	{%temp, %r79}, %fd73;
	}
	and.b32  	%r80, %r79, 2146435072;
	setp.ne.s32 	%p48, %r80, 2146435072;
	@%p48 bra 	$L__BB0_20;
	setp.nan.f32 	%p49, %f3, %f3;
	@%p49 bra 	$L__BB0_19;
	setp.neu.f64 	%p50, %fd18, 0d7FF0000000000000;
	@%p50 bra 	$L__BB0_20;
	selp.b32 	%r81, %r8, %r7, %p1;
	selp.b32 	%r82, %r81, %r7, %p46;
	mov.b32 	%r83, 0;
	mov.b64 	%fd93, {%r83, %r82};
	bra.uni 	$L__BB0_20;
$L__BB0_19:
	mov.f64 	%fd74, 0d4000000000000000;
	add.rn.f64 	%fd93, %fd17, %fd74;
$L__BB0_20:
	setp.eq.f32 	%p55, %f3, 0f3F800000;
	selp.f64 	%fd23, 0d3FF0000000000000, %fd93, %p55;
	ld.global.f32 	%f4, [%rd4+4];
	cvt.f64.f32 	%fd24, %f4;
	{
	.reg .b32 %temp; 
	mov.b64 	{%temp, %r16}, %fd24;
	}
	abs.f64 	%fd25, %fd24;
	{ // callseq 3, 0
	.param .b64 param0;
	st.param.f64 	[param0], %fd25;
	.param .b64 retval0;
	call.uni (retval0), 
	__internal_accurate_pow, 
	(
	param0
	);
	ld.param.f64 	%fd75, [retval0];
	} // callseq 3
	setp.lt.s32 	%p56, %r16, 0;
	neg.f64 	%fd77, %fd75;
	selp.f64 	%fd78, %fd77, %fd75, %p24;
	selp.f64 	%fd79, %fd78, %fd75, %p56;
	setp.eq.f32 	%p57, %f4, 0f00000000;
	selp.b32 	%r84, %r16, 0, %p24;
	or.b32  	%r85, %r84, 2146435072;
	selp.b32 	%r86, %r85, %r84, %p23;
	mov.b32 	%r87, 0;
	mov.b64 	%fd80, {%r87, %r86};
	selp.f64 	%fd94, %fd80, %fd79, %p57;
	add.f64 	%fd81, %fd24, 0d4000000000000000;
	{
	.reg .b32 %temp; 
	mov.b64 	{%temp, %r88}, %fd81;
	}
	and.b32  	%r89, %r88, 2146435072;
	setp.ne.s32 	%p58, %r89, 2146435072;
	@%p58 bra 	$L__BB0_25;
	setp.nan.f32 	%p59, %f4, %f4;
	@%p59 bra 	$L__BB0_24;
	setp.neu.f64 	%p60, %fd25, 0d7FF0000000000000;
	@%p60 bra 	$L__BB0_25;
	selp.b32 	%r90, %r8, %r7, %p1;
	selp.b32 	%r91, %r90, %r7, %p56;
	mov.b32 	%r92, 0;
	mov.b64 	%fd94, {%r92, %r91};
	bra.uni 	$L__BB0_25;
$L__BB0_24:
	mov.f64 	%fd82, 0d4000000000000000;
	add.rn.f64 	%fd94, %fd24, %fd82;
$L__BB0_25:
	setp.eq.f32 	%p62, %f4, 0f3F800000;
	selp.f64 	%fd83, 0d3FF0000000000000, %fd94, %p62;
	add.f64 	%fd84, %fd23, %fd83;
	sqrt.rn.f64 	%fd85, %fd84;
	sqrt.rn.f64 	%fd86, %fd16;
	sub.f64 	%fd87, %fd86, %fd85;
	abs.f64 	%fd88, %fd87;
	add.f64 	%fd90, %fd90, %fd88;
	st.global.f64 	[%rd3], %fd90;
	add.s32 	%r98, %r98, 1;
	setp.eq.s32 	%p63, %r98, 0;
	add.s32 	%r97, %r97, 1;
	@%p63 bra 	$L__BB0_26;
	bra.uni 	$L__BB0_5;
$L__BB0_26:
	setp.lt.f64 	%p64, %fd90, %fd95;
	@%p64 bra 	$L__BB0_27;
	bra.uni 	$L__BB0_28;
$L__BB0_27:
	mov.f64 	%fd95, %fd90;
$L__BB0_28:
	st.global.f64 	[%rd2+8], %fd95;
	add.s32 	%r101, %r101, %r1;
	setp.gt.s32 	%p65, %r101, %r3;
	@%p65 bra 	$L__BB0_49;
	bra.uni 	$L__BB0_3;
$L__BB0_29:
	ld.param.u32 	%r94, [_Z27ComplexPointwiseMulAndScaleP6float2S0_Pdii_param_4];
	sub.s32 	%r42, %r35, %r94;
	add.s32 	%r43, %r42, 1;
	add.s32 	%r44, %r101, %r1;
	max.s32 	%r45, %r43, %r44;
	setp.lt.s32 	%p7, %r44, %r43;
	selp.u32 	%r46, 1, 0, %p7;
	add.s32 	%r47, %r44, %r46;
	sub.s32 	%r48, %r45, %r47;
	max.u32 	%r49, %r1, 1;
	div.u32 	%r50, %r48, %r49;
	add.s32 	%r20, %r50, %r46;
	and.b32  	%r51, %r20, 3;
	setp.eq.s32 	%p8, %r51, 3;
	mov.f64 	%fd101, 0d44B52D02C7E14AF6;
	@%p8 bra 	$L__BB0_35;
	add.s32 	%r53, %r20, 1;
	and.b32  	%r21, %r53, 3;
	mov.b32 	%r100, 0;
	mov.f64 	%fd101, 0d44B52D02C7E14AF6;
$L__BB0_31:
	.pragma "nounroll";
	add.s32 	%r54, %r4, %r101;
	setp.ge.s32 	%p9, %r54, %r35;
	@%p9 bra 	$L__BB0_34;
	mul.wide.s32 	%rd10, %r101, 8;
	add.s64 	%rd11, %rd1, %rd10;
	mov.b64 	%rd12, 0;
	st.global.u64 	[%rd11], %rd12;
	setp.leu.f64 	%p10, %fd101, 0d0000000000000000;
	@%p10 bra 	$L__BB0_34;
	mov.f64 	%fd101, 0d0000000000000000;
$L__BB0_34:
	st.global.f64 	[%rd2+8], %fd101;
	add.s32 	%r101, %r101, %r1;
	add.s32 	%r100, %r100, 1;
	setp.ne.s32 	%p11, %r100, %r21;
	@%p11 bra 	$L__BB0_31;
$L__BB0_35:
	setp.lt.u32 	%p12, %r20, 3;
	@%p12 bra 	$L__BB0_49;
$L__BB0_36:
	add.s32 	%r28, %r4, %r101;
	setp.ge.s32 	%p13, %r28, %r35;
	@%p13 bra 	$L__BB0_39;
	mul.wide.s32 	%rd13, %r101, 8;
	add.s64 	%rd14, %rd1, %rd13;
	mov.b64 	%rd15, 0;
	st.global.u64 	[%rd14], %rd15;
	setp.leu.f64 	%p14, %fd101, 0d0000000000000000;
	@%p14 bra 	$L__BB0_39;
	mov.f64 	%fd101, 0d0000000000000000;
$L__BB0_39:
	add.s32 	%r29, %r101, %r1;
	add.s32 	%r30, %r28, %r1;
	setp.ge.s32 	%p15, %r30, %r35;
	@%p15 bra 	$L__BB0_42;
	mul.wide.s32 	%rd16, %r29, 8;
	add.s64 	%rd17, %rd1, %rd16;
	mov.b64 	%rd18, 0;
	st.global.u64 	[%rd17], %rd18;
	setp.leu.f64 	%p16, %fd101, 0d0000000000000000;
	@%p16 bra 	$L__BB0_42;
	mov.f64 	%fd101, 0d0000000000000000;
$L__BB0_42:
	add.s32 	%r31, %r29, %r1;
	add.s32 	%r32, %r30, %r1;
	setp.ge.s32 	%p17, %r32, %r35;
	@%p17 bra 	$L__BB0_45;
	mul.wide.s32 	%rd19, %r31, 8;
	add.s64 	%rd20, %rd1, %rd19;
	mov.b64 	%rd21, 0;
	st.global.u64 	[%rd20], %rd21;
	setp.leu.f64 	%p18, %fd101, 0d0000000000000000;
	@%p18 bra 	$L__BB0_45;
	mov.f64 	%fd101, 0d0000000000000000;
$L__BB0_45:
	add.s32 	%r33, %r31, %r1;
	add.s32 	%r55, %r32, %r1;
	setp.ge.s32 	%p19, %r55, %r35;
	@%p19 bra 	$L__BB0_48;
	mul.wide.s32 	%rd22, %r33, 8;
	add.s64 	%rd23, %rd1, %rd22;
	mov.b64 	%rd24, 0;
	st.global.u64 	[%rd23], %rd24;
	setp.leu.f64 	%p20, %fd101, 0d0000000000000000;
	@%p20 bra 	$L__BB0_48;
	mov.f64 	%fd101, 0d0000000000000000;
$L__BB0_48:
	st.global.f64 	[%rd2+8], %fd101;
	add.s32 	%r101, %r33, %r1;
	setp.le.s32 	%p21, %r101, %r3;
	@%p21 bra 	$L__BB0_36;
$L__BB0_49:
	ret;

}
.func  (.param .b64 func_retval0) __internal_accurate_pow(
	.param .b64 __internal_accurate_pow_param_0
)
{
	.reg .pred 	%p<8>;
	.reg .b32 	%r<49>;
	.reg .b32 	%f<3>;
	.reg .b64 	%fd<109>;

	ld.param.f64 	%fd10, [__internal_accurate_pow_param_0];
	{
	.reg .b32 %temp; 
	mov.b64 	{%temp, %r46}, %fd10;
	}
	{
	.reg .b32 %temp; 
	mov.b64 	{%r45, %temp}, %fd10;
	}
	shr.u32 	%r47, %r46, 20;
	setp.gt.u32 	%p1, %r46, 1048575;
	@%p1 bra 	$L__BB1_2;
	mul.f64 	%fd11, %fd10, 0d4350000000000000;
	{
	.reg .b32 %temp; 
	mov.b64 	{%temp, %r46}, %fd11;
	}
	{
	.reg .b32 %temp; 
	mov.b64 	{%r45, %temp}, %fd11;
	}
	shr.u32 	%r16, %r46, 20;
	add.s32 	%r47, %r16, -54;
$L__BB1_2:
	add.s32 	%r48, %r47, -1023;
	and.b32  	%r17, %r46, -2146435073;
	or.b32  	%r18, %r17, 1072693248;
	mov.b64 	%fd107, {%r45, %r18};
	setp.lt.u32 	%p2, %r18, 1073127583;
	@%p2 bra 	$L__BB1_4;
	{
	.reg .b32 %temp; 
	mov.b64 	{%r19, %temp}, %fd107;
	}
	{
	.reg .b32 %temp; 
	mov.b64 	{%temp, %r20}, %fd107;
	}
	add.s32 	%r21, %r20, -1048576;
	mov.b64 	%fd107, {%r19, %r21};
	add.s32 	%r48, %r47, -1022;
$L__BB1_4:
	add.f64 	%fd12, %fd107, 0dBFF0000000000000;
	add.f64 	%fd13, %fd107, 0d3FF0000000000000;
	rcp.approx.ftz.f64 	%fd14, %fd13;
	neg.f64 	%fd15, %fd13;
	fma.rn.f64 	%fd16, %fd15, %fd14, 0d3FF0000000000000;
	fma.rn.f64 	%fd17, %fd16, %fd16, %fd16;
	fma.rn.f64 	%fd18, %fd17, %fd14, %fd14;
	mul.f64 	%fd19, %fd12, %fd18;
	fma.rn.f64 	%fd20, %fd12, %fd18, %fd19;
	mul.f64 	%fd21, %fd20, %fd20;
	fma.rn.f64 	%fd22, %fd21, 0d3EB0F5FF7D2CAFE2, 0d3ED0F5D241AD3B5A;
	fma.rn.f64 	%fd23, %fd22, %fd21, 0d3EF3B20A75488A3F;
	fma.rn.f64 	%fd24, %fd23, %fd21, 0d3F1745CDE4FAECD5;
	fma.rn.f64 	%fd25, %fd24, %fd21, 0d3F3C71C7258A578B;
	fma.rn.f64 	%fd26, %fd25, %fd21, 0d3F6249249242B910;
	fma.rn.f64 	%fd27, %fd26, %fd21, 0d3F89999999999DFB;
	sub.f64 	%fd28, %fd12, %fd20;
	add.f64 	%fd29, %fd28, %fd28;
	neg.f64 	%fd30, %fd20;
	fma.rn.f64 	%fd31, %fd30, %fd12, %fd29;
	mul.f64 	%fd32, %fd18, %fd31;
	fma.rn.f64 	%fd33, %fd21, %fd27, 0d3FB5555555555555;
	mov.f64 	%fd34, 0d3FB5555555555555;
	sub.f64 	%fd35, %fd34, %fd33;
	fma.rn.f64 	%fd36, %fd21, %fd27, %fd35;
	add.f64 	%fd37, %fd36, 0dBC46A4CB00B9E7B0;
	add.f64 	%fd38, %fd33, %fd37;
	sub.f64 	%fd39, %fd33, %fd38;
	add.f64 	%fd40, %fd37, %fd39;
	mul.rn.f64 	%fd41, %fd20, %fd20;
	neg.f64 	%fd42, %fd41;
	fma.rn.f64 	%fd43, %fd20, %fd20, %fd42;
	{
	.reg .b32 %temp; 
	mov.b64 	{%r22, %temp}, %fd32;
	}
	{
	.reg .b32 %temp; 
	mov.b64 	{%temp, %r23}, %fd32;
	}
	add.s32 	%r24, %r23, 1048576;
	mov.b64 	%fd44, {%r22, %r24};
	fma.rn.f64 	%fd45, %fd20, %fd44, %fd43;
	mul.rn.f64 	%fd46, %fd41, %fd20;
	neg.f64 	%fd47, %fd46;
	fma.rn.f64 	%fd48, %fd41, %fd20, %fd47;
	fma.rn.f64 	%fd49, %fd41, %fd32, %fd48;
	fma.rn.f64 	%fd50, %fd45, %fd20, %fd49;
	mul.rn.f64 	%fd51, %fd38, %fd46;
	neg.f64 	%fd52, %fd51;
	fma.rn.f64 	%fd53, %fd38, %fd46, %fd52;
	fma.rn.f64 	%fd54, %fd38, %fd50, %fd53;
	fma.rn.f64 	%fd55, %fd40, %fd46, %fd54;
	add.f64 	%fd56, %fd51, %fd55;
	sub.f64 	%fd57, %fd51, %fd56;
	add.f64 	%fd58, %fd55, %fd57;
	add.f64 	%fd59, %fd20, %fd56;
	sub.f64 	%fd60, %fd20, %fd59;
	add.f64 	%fd61, %fd56, %fd60;
	add.f64 	%fd62, %fd58, %fd61;
	add.f64 	%fd63, %fd32, %fd62;
	add.f64 	%fd64, %fd59, %fd63;
	sub.f64 	%fd65, %fd59, %fd64;
	add.f64 	%fd66, %fd63, %fd65;
	xor.b32  	%r25, %r48, -2147483648;
	mov.b32 	%r26, 1127219200;
	mov.b64 	%fd67, {%r25, %r26};
	mov.b32 	%r27, -2147483648;
	mov.b64 	%fd68, {%r27, %r26};
	sub.f64 	%fd69, %fd67, %fd68;
	fma.rn.f64 	%fd70, %fd69, 0d3FE62E42FEFA39EF, %fd64;
	fma.rn.f64 	%fd71, %fd69, 0dBFE62E42FEFA39EF, %fd70;
	sub.f64 	%fd72, %fd71, %fd64;
	sub.f64 	%fd73, %fd66, %fd72;
	fma.rn.f64 	%fd74, %fd69, 0d3C7ABC9E3B39803F, %fd73;
	add.f64 	%fd75, %fd70, %fd74;
	sub.f64 	%fd76, %fd70, %fd75;
	add.f64 	%fd77, %fd74, %fd76;
	mov.f64 	%fd78, 0d4000000000000000;
	{
	.reg .b32 %temp; 
	mov.b64 	{%temp, %r28}, %fd78;
	}
	{
	.reg .b32 %temp; 
	mov.b64 	{%r29, %temp}, %fd78;
	}
	shl.b32 	%r30, %r28, 1;
	setp.gt.u32 	%p3, %r30, -33554433;
	and.b32  	%r31, %r28, -15728641;
	selp.b32 	%r32, %r31, %r28, %p3;
	mov.b64 	%fd79, {%r29, %r32};
	mul.rn.f64 	%fd80, %fd75, %fd79;
	neg.f64 	%fd81, %fd80;
	fma.rn.f64 	%fd82, %fd75, %fd79, %fd81;
	fma.rn.f64 	%fd83, %fd77, %fd79, %fd82;
	add.f64 	%fd4, %fd80, %fd83;
	sub.f64 	%fd84, %fd80, %fd4;
	add.f64 	%fd5, %fd83, %fd84;
	fma.rn.f64 	%fd85, %fd4, 0d3FF71547652B82FE, 0d4338000000000000;
	{
	.reg .b32 %temp; 
	mov.b64 	{%r13, %temp}, %fd85;
	}
	mov.f64 	%fd86, 0dC338000000000000;
	add.rn.f64 	%fd87, %fd85, %fd86;
	fma.rn.f64 	%fd88, %fd87, 0dBFE62E42FEFA39EF, %fd4;
	fma.rn.f64 	%fd89, %fd87, 0dBC7ABC9E3B39803F, %fd88;
	fma.rn.f64 	%fd90, %fd89, 0d3E5ADE1569CE2BDF, 0d3E928AF3FCA213EA;
	fma.rn.f64 	%fd91, %fd90, %fd89, 0d3EC71DEE62401315;
	fma.rn.f64 	%fd92, %fd91, %fd89, 0d3EFA01997C89EB71;
	fma.rn.f64 	%fd93, %fd92, %fd89, 0d3F2A01A014761F65;
	fma.rn.f64 	%fd94, %fd93, %fd89, 0d3F56C16C1852B7AF;
	fma.rn.f64 	%fd95, %fd94, %fd89, 0d3F81111111122322;
	fma.rn.f64 	%fd96, %fd95, %fd89, 0d3FA55555555502A1;
	fma.rn.f64 	%fd97, %fd96, %fd89, 0d3FC5555555555511;
	fma.rn.f64 	%fd98, %fd97, %fd89, 0d3FE000000000000B;
	fma.rn.f64 	%fd99, %fd98, %fd89, 0d3FF0000000000000;
	fma.rn.f64 	%fd100, %fd99, %fd89, 0d3FF0000000000000;
	{
	.reg .b32 %temp; 
	mov.b64 	{%r14, %temp}, %fd100;
	}
	{
	.reg .b32 %temp; 
	mov.b64 	{%temp, %r15}, %fd100;
	}
	shl.b32 	%r33, %r13, 20;
	add.s32 	%r34, %r33, %r15;
	mov.b64 	%fd108, {%r14, %r34};
	{
	.reg .b32 %temp; 
	mov.b64 	{%temp, %r35}, %fd4;
	}
	mov.b32 	%f2, %r35;
	abs.f32 	%f1, %f2;
	setp.lt.f32 	%p4, %f1, 0f4086232B;
	@%p4 bra 	$L__BB1_7;
	setp.lt.f64 	%p5, %fd4, 0d0000000000000000;
	add.f64 	%fd101, %fd4, 0d7FF0000000000000;
	selp.f64 	%fd108, 0d0000000000000000, %fd101, %p5;
	setp.geu.f32 	%p6, %f1, 0f40874800;
	@%p6 bra 	$L__BB1_7;
	shr.u32 	%r36, %r13, 31;
	add.s32 	%r37, %r13, %r36;
	shr.s32 	%r38, %r37, 1;
	shl.b32 	%r39, %r38, 20;
	add.s32 	%r40, %r15, %r39;
	mov.b64 	%fd102, {%r14, %r40};
	sub.s32 	%r41, %r13, %r38;
	shl.b32 	%r42, %r41, 20;
	add.s32 	%r43, %r42, 1072693248;
	mov.b32 	%r44, 0;
	mov.b64 	%fd103, {%r44, %r43};
	mul.f64 	%fd108, %fd103, %fd102;
$L__BB1_7:
	abs.f64 	%fd104, %fd108;
	setp.eq.f64 	%p7, %fd104, 0d7FF0000000000000;
	fma.rn.f64 	%fd105, %fd108, %fd5, %fd108;
	selp.f64 	%fd106, %fd108, %fd105, %p7;
	st.param.f64 	[func_retval0], %fd106;
	ret;

}


// ===== COMPILED SASS (sm_100) =====

	.target	sm_100

	.elftype	@"ET_EXEC"


//--------------------- .note.nv.tkinfo           --------------------------
	.section	.note.nv.tkinfo,"",@"SHT_NOTE"
	.sectionflags	@"SHF_NOTE_NV_TKINFO"
	.tkinfo
        /*0018*/ 	.word	0x00000002
        /*0030*/ 	.string	""
        /*0030*/ 	.string	"ptxas"
        /*0030*/ 	.string	"Cuda compilation tools, release 13.0, V13.0.88"
        /*0030*/ 	.string	"Build cuda_13.0.r13.0/compiler.36424714_0"
        /*0030*/ 	.string	"-arch sm_100 -m 64 "



//--------------------- .note.nv.cuinfo           --------------------------
	.section	.note.nv.cuinfo,"",@"SHT_NOTE"
	.sectionflags	@"SHF_NOTE_NV_CUINFO"
        /*0018*/ 	.short	0x0002
        /*001a*/ 	.short	0x0064
        /*001c*/ 	.short	0x0082
	.zero		2


//--------------------- .nv.info                  --------------------------
	.section	.nv.info,"",@"SHT_CUDA_INFO"
	.align	4


	//----- nvinfo : EIATTR_REGCOUNT
	.align		4
        /*0000*/ 	.byte	0x04, 0x2f
        /*0002*/ 	.short	(.L_1 - .L_0)
	.align		4
.L_0:
        /*0004*/ 	.word	index@(_Z27ComplexPointwiseMulAndScaleP6float2S0_Pdii)
        /*0008*/ 	.word	0x0000002e


	//----- nvinfo : EIATTR_FRAME_SIZE
	.align		4
.L_1:
        /*000c*/ 	.byte	0x04, 0x11
        /*000e*/ 	.short	(.L_3 - .L_2)
	.align		4
.L_2:
        /*0010*/ 	.word	index@($_Z27ComplexPointwiseMulAndScaleP6float2S0_Pdii$__internal_accurate_pow)
        /*0014*/ 	.word	0x00000000


	//----- nvinfo : EIATTR_FRAME_SIZE
	.align		4
.L_3:
        /*0018*/ 	.byte	0x04, 0x11
        /*001a*/ 	.short	(.L_5 - .L_4)
	.align		4
.L_4:
        /*001c*/ 	.word	index@($__internal_0_$__cuda_sm20_dsqrt_rn_f64_mediumpath_v1)
        /*0020*/ 	.word	0x00000000


	//----- nvinfo : EIATTR_FRAME_SIZE
	.align		4
.L_5:
        /*0024*/ 	.byte	0x04, 0x11
        /*0026*/ 	.short	(.L_7 - .L_6)
	.align		4
.L_6:
        /*0028*/ 	.word	index@(_Z27ComplexPointwiseMulAndScaleP6float2S0_Pdii)
        /*002c*/ 	.word	0x00000000


	//----- nvinfo : EIATTR_MIN_STACK_SIZE
	.align		4
.L_7:
        /*0030*/ 	.byte	0x04, 0x12
        /*0032*/ 	.short	(.L_9 - .L_8)
	.align		4
.L_8:
        /*0034*/ 	.word	index@(_Z27ComplexPointwiseMulAndScaleP6float2S0_Pdii)
        /*0038*/ 	.word	0x00000000
.L_9:


//--------------------- .nv.compat                --------------------------
	.section	.nv.compat,"",@"SHT_CUDA_COMPAT_INFO"
	.align	4
        /*0000*/ 	.byte	0x02, 0x09, 0x00, 0x00, 0x02, 0x02, 0x01, 0x00, 0x02, 0x05, 0x05, 0x00, 0x03, 0x07, 0x01, 0x01
        /*0010*/ 	.byte	0x02, 0x03, 0x00, 0x00, 0x02, 0x06, 0x01, 0x00, 0x04, 0x0b, 0x08, 0x00, 0x01, 0x00, 0x00, 0x00
        /*0020*/ 	.byte	0x00, 0x00, 0x00, 0x00


//--------------------- .nv.info._Z27ComplexPointwiseMulAndScaleP6float2S0_Pdii --------------------------
	.section	.nv.info._Z27ComplexPointwiseMulAndScaleP6float2S0_Pdii,"",@"SHT_CUDA_INFO"
	.sectionflags	@""
	.align	4


	//----- nvinfo : EIATTR_CUDA_API_VERSION
	.align		4
        /*0000*/ 	.byte	0x04, 0x37
        /*0002*/ 	.short	(.L_11 - .L_10)
.L_10:
        /*0004*/ 	.word	0x00000082


	//----- nvinfo : EIATTR_KPARAM_INFO
	.align		4
.L_11:
        /*0008*/ 	.byte	0x04, 0x17
        /*000a*/ 	.short	(.L_13 - .L_12)
.L_12:
        /*000c*/ 	.word	0x00000000
        /*0010*/ 	.short	0x0004
        /*0012*/ 	.short	0x001c
        /*0014*/ 	.byte	0x00, 0xf0, 0x11, 0x00


	//----- nvinfo : EIATTR_KPARAM_INFO
	.align		4
.L_13:
        /*0018*/ 	.byte	0x04, 0x17
        /*001a*/ 	.short	(.L_15 - .L_14)
.L_14:
        /*001c*/ 	.word	0x00000000
        /*0020*/ 	.short	0x0003
        /*0022*/ 	.short	0x0018
        /*0024*/ 	.byte	0x00, 0xf0, 0x11, 0x00


	//----- nvinfo : EIATTR_KPARAM_INFO
	.align		4
.L_15:
        /*0028*/ 	.byte	0x04, 0x17
        /*002a*/ 	.short	(.L_17 - .L_16)
.L_16:
        /*002c*/ 	.word	0x00000000
        /*0030*/ 	.short	0x0002
        /*0032*/ 	.short	0x0010
        /*0034*/ 	.byte	0x00, 0xf5, 0x21, 0x00


	//----- nvinfo : EIATTR_KPARAM_INFO
	.align		4
.L_17:
        /*0038*/ 	.byte	0x04, 0x17
        /*003a*/ 	.short	(.L_19 - .L_18)
.L_18:
        /*003c*/ 	.word	0x00000000
        /*0040*/ 	.short	0x0001
        /*0042*/ 	.short	0x0008
        /*0044*/ 	.byte	0x00, 0xf5, 0x21, 0x00


	//----- nvinfo : EIATTR_KPARAM_INFO
	.align		4
.L_19:
        /*0048*/ 	.byte	0x04, 0x17
        /*004a*/ 	.short	(.L_21 - .L_20)
.L_20:
        /*004c*/ 	.word	0x00000000
        /*0050*/ 	.short	0x0000
        /*0052*/ 	.short	0x0000
        /*0054*/ 	.byte	0x00, 0xf5, 0x21, 0x00


	//----- nvinfo : EIATTR_SPARSE_MMA_MASK
	.align		4
.L_21:
        /*0058*/ 	.byte	0x03, 0x50
        /*005a*/ 	.short	0x0000


	//----- nvinfo : EIATTR_MAXREG_COUNT
	.align		4
        /*005c*/ 	.byte	0x03, 0x1b
        /*005e*/ 	.short	0x00ff


	//----- nvinfo : EIATTR_MERCURY_ISA_VERSION
	.align		4
        /*0060*/ 	.byte	0x03, 0x5f
        /*0062*/ 	.short	0x0101


	//----- nvinfo : EIATTR_VRC_CTA_INIT_COUNT
	.align		4
        /*0064*/ 	.byte	0x02, 0x4a
	.zero		1
	.zero		1


	//----- nvinfo : EIATTR_EXIT_INSTR_OFFSETS
	.align		4
        /*0068*/ 	.byte	0x04, 0x1c
        /*006a*/ 	.short	(.L_23 - .L_22)


	//   ....[0]....
.L_22:
        /*006c*/ 	.word	0x000000a0


	//   ....[1]....
        /*0070*/ 	.word	0x00000da0


	//   ....[2]....
        /*0074*/ 	.word	0x00001140


	//   ....[3]....
        /*0078*/ 	.word	0x00001420


	//----- nvinfo : EIATTR_CRS_STACK_SIZE
	.align		4
.L_23:
        /*007c*/ 	.byte	0x04, 0x1e
        /*007e*/ 	.short	(.L_25 - .L_24)
.L_24:
        /*0080*/ 	.word	0x00000000


	//----- nvinfo : EIATTR_CBANK_PARAM_SIZE
	.align		4
.L_25:
        /*0084*/ 	.byte	0x03, 0x19
        /*0086*/ 	.short	0x0020


	//----- nvinfo : EIATTR_PARAM_CBANK
	.align		4
        /*0088*/ 	.byte	0x04, 0x0a
        /*008a*/ 	.short	(.L_27 - .L_26)
	.align		4
.L_26:
        /*008c*/ 	.word	index@(.nv.constant0._Z27ComplexPointwiseMulAndScaleP6float2S0_Pdii)
        /*0090*/ 	.short	0x0380
        /*0092*/ 	.short	0x0020


	//----- nvinfo : EIATTR_SW_WAR
	.align		4
.L_27:
        /*0094*/ 	.byte	0x04, 0x36
        /*0096*/ 	.short	(.L_29 - .L_28)
.L_28:
        /*0098*/ 	.word	0x00000008
.L_29:


//--------------------- .nv.callgraph             --------------------------
	.section	.nv.callgraph,"",@"SHT_CUDA_CALLGRAPH"
	.align	4
	.sectionentsize	8
	.align		4
        /*0000*/ 	.word	0x00000000
	.align		4
        /*0004*/ 	.word	0xffffffff
	.align		4
        /*0008*/ 	.word	0x00000000
	.align		4
        /*000c*/ 	.word	0xfffffffe
	.align		4
        /*0010*/ 	.word	0x00000000
	.align		4
        /*0014*/ 	.word	0xfffffffd
	.align		4
        /*0018*/ 	.word	0x00000000
	.align		4
        /*001c*/ 	.word	0xfffffffc


//--------------------- .text._Z27ComplexPointwiseMulAndScaleP6float2S0_Pdii --------------------------
	.section	.text._Z27ComplexPointwiseMulAndScaleP6float2S0_Pdii,"ax",@progbits
	.align	128
.text._Z27ComplexPointwiseMulAndScaleP6float2S0_Pdii:
        .type           _Z27ComplexPointwiseMulAndScaleP6float2S0_Pdii,@function
        .size           _Z27ComplexPointwiseMulAndScaleP6float2S0_Pdii,(.L_x_45 - _Z27ComplexPointwiseMulAndScaleP6float2S0_Pdii)
        .other          _Z27ComplexPointwiseMulAndScaleP6float2S0_Pdii,@"STO_CUDA_ENTRY STV_DEFAULT"
_Z27ComplexPointwiseMulAndScaleP6float2S0_Pdii:
[----:B------:R-:W-:Y:S01]  /*0000*/  LDC R1, c[0x0][0x37c] ;  /* 0x0000df00ff017b82 */ /* 0x000fe20000000800 */
[----:B------:R-:W0:Y:S07]  /*0010*/  S2R R4, SR_CTAID.X ;  /* 0x0000000000047919 */ /* 0x000e2e0000002500 */
[----:B------:R-:W1:Y:S01]  /*0020*/  LDC.64 R6, c[0x0][0x398] ;  /* 0x0000e600ff067b82 */ /* 0x000e620000000a00 */
[----:B------:R-:W0:Y:S01]  /*0030*/  LDCU UR4, c[0x0][0x360] ;  /* 0x00006c00ff0477ac */ /* 0x000e220008000800 */
[----:B------:R-:W0:Y:S01]  /*0040*/  S2R R3, SR_TID.X ;  /* 0x0000000000037919 */ /* 0x000e220000002100 */
[----:B------:R-:W2:Y:S01]  /*0050*/  LDCU UR5, c[0x0][0x370] ;  /* 0x00006e00ff0577ac */ /* 0x000ea20008000800 */
[----:B-1----:R-:W-:-:S02]  /*0060*/  IMAD.IADD R2, R6, 0x1, -R7 ;  /* 0x0000000106027824 */ /* 0x002fc400078e0a07 */
[----:B0-----:R-:W-:Y:S01]  /*0070*/  IMAD R4, R4, UR4, R3 ;  /* 0x0000000404047c24 */ /* 0x001fe2000f8e0203 */
[----:B--2---:R-:W-:-:S04]  /*0080*/  UIMAD UR4, UR4, UR5, URZ ;  /* 0x00000005040472a4 */ /* 0x004fc8000f8e02ff */
[----:B------:R-:W-:-:S13]  /*0090*/  ISETP.GT.AND P0, PT, R4, R2, PT ;  /* 0x000000020400720c */ /* 0x000fda0003f04270 */
[----:B------:R-:W-:Y:S05]  /*00a0*/  @P0 EXIT ;  /* 0x000000000000094d */ /* 0x000fea0003800000 */
[----:B------:R-:W0:Y:S01]  /*00b0*/  LDC.64 R16, c[0x0][0x390] ;  /* 0x0000e400ff107b82 */ /* 0x000e220000000a00 */
[C---:B------:R-:W-:Y:S01]  /*00c0*/  ISETP.GE.AND P0, PT, R7.reuse, 0x1, PT ;  /* 0x000000010700780c */ /* 0x040fe20003f06270 */
[----:B------:R-:W1:Y:S01]  /*00d0*/  LDCU.64 UR6, c[0x0][0x358] ;  /* 0x00006b00ff0677ac */ /* 0x000e620008000a00 */
[----:B------:R-:W-:Y:S02]  /*00e0*/  VIADD R3, R7, 0xffffffff ;  /* 0xffffffff07037836 */ /* 0x000fe40000000000 */
[----:B0-----:R-:W-:-:S09]  /*00f0*/  IMAD.WIDE R16, R2, 0x8, R16 ;  /* 0x0000000802107825 */ /* 0x001fd200078e0210 */
[----:B-1----:R-:W-:Y:S05]  /*0100*/  @!P0 BRA `(.L_x_0) ;  /* 0x0000000c002c8947 */ /* 0x002fea0003800000 */
[----:B------:R-:W-:Y:S02]  /*0110*/  IMAD.MOV.U32 R14, RZ, RZ, -0x381eb50a ;  /* 0xc7e14af6ff0e7424 */ /* 0x000fe400078e00ff */
[----:B------:R-:W-:-:S07]  /*0120*/  IMAD.MOV.U32 R15, RZ, RZ, 0x44b52d02 ;  /* 0x44b52d02ff0f7424 */ /* 0x000fce00078e00ff */
.L_x_24:
[----:B------:R-:W0:Y:S01]  /*0130*/  LDCU UR5, c[0x0][0x398] ;  /* 0x00007300ff0577ac */ /* 0x000e220008000800 */
[----:B------:R-:W-:Y:S01]  /*0140*/  IMAD.IADD R0, R3, 0x1, R4 ;  /* 0x0000000103007824 */ /* 0x000fe200078e0204 */
[----:B------:R-:W-:Y:S04]  /*0150*/  BSSY.RECONVERGENT B0, `(.L_x_1) ;  /* 0x00000c1000007945 */ /* 0x000fe80003800200 */
[----:B0-----:R-:W-:-:S13]  /*0160*/  ISETP.GE.AND P0, PT, R0, UR5, PT ;  /* 0x0000000500007c0c */ /* 0x001fda000bf06270 */
[----:B-1----:R-:W-:Y:S05]  /*0170*/  @P0 BRA `(.L_x_2) ;  /* 0x0000000800f80947 */ /* 0x002fea0003800000 */
[----:B------:R-:W0:Y:S01]  /*0180*/  LDC.64 R12, c[0x0][0x390] ;  /* 0x0000e400ff0c7b82 */ /* 0x000e220000000a00 */
[----:B------:R-:W1:Y:S01]  /*0190*/  LDCU UR5, c[0x0][0x39c] ;  /* 0x00007380ff0577ac */ /* 0x000e620008000800 */
[----:B------:R-:W-:Y:S01]  /*01a0*/  IMAD.MOV.U32 R5, RZ, RZ, R4 ;  /* 0x000000ffff057224 */ /* 0x000fe200078e0004 */
[----:B------:R-:W-:-:S05]  /*01b0*/  CS2R R10, SRZ ;  /* 0x00000000000a7805 */ /* 0x000fca000001ff00 */
[----:B------:R-:W2:Y:S01]  /*01c0*/  LDC.64 R8, c[0x0][0x388] ;  /* 0x0000e200ff087b82 */ /* 0x000ea20000000a00 */
[----:B-1----:R-:W-:Y:S01]  /*01d0*/  UIADD3 UR5, UPT, UPT, -UR5, URZ, URZ ;  /* 0x000000ff05057290 */ /* 0x002fe2000fffe1ff */
[----:B0-----:R-:W-:-:S05]  /*01e0*/  IMAD.WIDE R12, R4, 0x8, R12 ;  /* 0x00000008040c7825 */ /* 0x001fca00078e020c */
[----:B------:R-:W-:Y:S01]  /*01f0*/  MOV R6, UR5 ;  /* 0x0000000500067c02 */ /* 0x000fe20008000f00 */
[----:B------:R0:W-:Y:S01]  /*0200*/  STG.E.64 desc[UR6][R12.64], RZ ;  /* 0x000000ff0c007986 */ /* 0x0001e2000c101b06 */
[----:B--2---:R-:W-:-:S07]  /*0210*/  IMAD.WIDE R8, R4, 0x8, R8 ;  /* 0x0000000804087825 */ /* 0x004fce00078e0208 */
.L_x_23:
[----:B-1----:R-:W1:Y:S02]  /*0220*/  LDC.64 R42, c[0x0][0x380] ;  /* 0x0000e000ff2a7b82 */ /* 0x002e640000000a00 */
[----:B-1----:R-:W-:-:S05]  /*0230*/  IMAD.WIDE R42, R5, 0x8, R42 ;  /* 0x00000008052a7825 */ /* 0x002fca00078e022a */
[----:B------:R-:W2:Y:S01]  /*0240*/  LDG.E R7, desc[UR6][R42.64] ;  /* 0x000000062a077981 */ /* 0x000ea2000c1e1900 */
[----:B------:R-:W-:Y:S01]  /*0250*/  VIADD R6, R6, 0x1 ;  /* 0x0000000106067836 */ /* 0x000fe20000000000 */
[----:B------:R-:W-:Y:S01]  /*0260*/  BSSY.RECONVERGENT B1, `(.L_x_3) ;  /* 0x0000007000017945 */ /* 0x000fe20003800200 */
[----:B------:R-:W-:-:S03]  /*0270*/  MOV R0, 0x2d0 ;  /* 0x000002d000007802 */ /* 0x000fc60000000f00 */
[----:B------:R-:W-:Y:S01]  /*0280*/  ISETP.NE.AND P0, PT, R6, RZ, PT ;  /* 0x000000ff0600720c */ /* 0x000fe20003f05270 */
[----:B--2---:R-:W1:Y:S02]  /*0290*/  F2F.F64.F32 R18, R7 ;  /* 0x0000000700127310 */ /* 0x004e640000201800 */
[----:B-1----:R-:W-:-:S10]  /*02a0*/  DADD R22, -RZ, |R18| ;  /* 0x00000000ff167229 */ /* 0x002fd40000000512 */
[----:B------:R-:W-:-:S07]  /*02b0*/  IMAD.MOV.U32 R41, RZ, RZ, R23 ;  /* 0x000000ffff297224 */ /* 0x000fce00078e0017 */
[----:B0-----:R-:W-:Y:S05]  /*02c0*/  CALL.REL.NOINC `($_Z27ComplexPointwiseMulAndScaleP6float2S0_Pdii$__internal_accurate_pow) ;  /* 0x0000001400007944 */ /* 0x001fea0003c00000 */
[----:B------:R-:W-:Y:S05]  /*02d0*/  BSYNC.RECONVERGENT B1 ;  /* 0x0000000000017941 */ /* 0x000fea0003800200 */
.L_x_3:
[----:B------:R-:W-:Y:S01]  /*02e0*/  DADD R20, R18, 2 ;  /* 0x4000000012147429 */ /* 0x000fe20000000000 */
[----:B------:R-:W-:Y:S01]  /*02f0*/  FSETP.NEU.AND P1, PT, R7, RZ, PT ;  /* 0x000000ff0700720b */ /* 0x000fe20003f2d000 */
[----:B------:R-:W-:Y:S03]  /*0300*/  BSSY.RECONVERGENT B1, `(.L_x_4) ;  /* 0x000000e000017945 */ /* 0x000fe60003800200 */
[----:B------:R-:W-:Y:S02]  /*0310*/  FSEL R22, R22, RZ, P1 ;  /* 0x000000ff16167208 */ /* 0x000fe40000800000 */
[----:B------:R-:W-:-:S03]  /*0320*/  FSEL R23, R24, RZ, P1 ;  /* 0x000000ff18177208 */ /* 0x000fc60000800000 */
[----:B------:R-:W-:-:S04]  /*0330*/  LOP3.LUT R20, R21, 0x7ff00000, RZ, 0xc0, !PT ;  /* 0x7ff0000015147812 */ /* 0x000fc800078ec0ff */
[----:B------:R-:W-:-:S13]  /*0340*/  ISETP.NE.AND P2, PT, R20, 0x7ff00000, PT ;  /* 0x7ff000001400780c */ /* 0x000fda0003f45270 */
[----:B------:R-:W-:Y:S05]  /*0350*/  @P2 BRA `(.L_x_5) ;  /* 0x0000000000202947 */ /* 0x000fea0003800000 */
[----:B------:R-:W-:-:S13]  /*0360*/  FSETP.NAN.AND P1, PT, R7, R7, PT ;  /* 0x000000070700720b */ /* 0x000fda0003f28000 */
[----:B------:R-:W-:Y:S05]  /*0370*/  @P1 BRA `(.L_x_6) ;  /* 0x0000000000141947 */ /* 0x000fea0003800000 */
[----:B------:R-:W-:-:S14]  /*0380*/  DSETP.NEU.AND P1, PT, |R18|, +INF , PT ;  /* 0x7ff000001200742a */ /* 0x000fdc0003f2d200 */
[----:B------:R-:W-:Y:S05]  /*0390*/  @P1 BRA `(.L_x_5) ;  /* 0x0000000000101947 */ /* 0x000fea0003800000 */
[----:B------:R-:W-:Y:S02]  /*03a0*/  IMAD.MOV.U32 R22, RZ, RZ, 0x0 ;  /* 0x00000000ff167424 */ /* 0x000fe400078e00ff */
[----:B------:R-:W-:Y:S01]  /*03b0*/  IMAD.MOV.U32 R23, RZ, RZ, 0x7ff00000 ;  /* 0x7ff00000ff177424 */ /* 0x000fe200078e00ff */
[----:B------:R-:W-:Y:S06]  /*03c0*/  BRA `(.L_x_5) ;  /* 0x0000000000047947 */ /* 0x000fec0003800000 */
.L_x_6:
[----:B------:R-:W-:-:S11]  /*03d0*/  DADD R22, R18, 2 ;  /* 0x4000000012167429 */ /* 0x000fd60000000000 */
.L_x_5:
[----:B------:R-:W-:Y:S05]  /*03e0*/  BSYNC.RECONVERGENT B1 ;  /* 0x0000000000017941 */ /* 0x000fea0003800200 */
.L_x_4:
[----:B------:R-:W2:Y:S01]  /*03f0*/  LDG.E R40, desc[UR6][R42.64+0x4] ;  /* 0x000004062a287981 */ /* 0x000ea2000c1e1900 */
[----:B------:R-:W-:Y:S01]  /*0400*/  FSETP.NEU.AND P1, PT, R7, 1, PT ;  /* 0x3f8000000700780b */ /* 0x000fe20003f2d000 */
[----:B------:R-:W-:Y:S01]  /*0410*/  BSSY.RECONVERGENT B1, `(.L_x_7) ;  /* 0x0000009000017945 */ /* 0x000fe20003800200 */
[----:B------:R-:W-:Y:S02]  /*0420*/  MOV R0, 0x4a0 ;  /* 0x000004a000007802 */ /* 0x000fe40000000f00 */
[----:B------:R-:W-:Y:S02]  /*0430*/  FSEL R38, R22, RZ, P1 ;  /* 0x000000ff16267208 */ /* 0x000fe40000800000 */
[----:B------:R-:W-:Y:S01]  /*0440*/  FSEL R39, R23, 1.875, P1 ;  /* 0x3ff0000017277808 */ /* 0x000fe20000800000 */
[----:B--2---:R-:W0:Y:S02]  /*0450*/  F2F.F64.F32 R18, R40 ;  /* 0x0000002800127310 */ /* 0x004e240000201800 */
[----:B0-----:R-:W-:-:S10]  /*0460*/  DADD R20, -RZ, |R18| ;  /* 0x00000000ff147229 */ /* 0x001fd40000000512 */
[----:B------:R-:W-:Y:S02]  /*0470*/  IMAD.MOV.U32 R22, RZ, RZ, R20 ;  /* 0x000000ffff167224 */ /* 0x000fe400078e0014 */
[----:B------:R-:W-:-:S07]  /*0480*/  IMAD.MOV.U32 R41, RZ, RZ, R21 ;  /* 0x000000ffff297224 */ /* 0x000fce00078e0015 */
[----:B------:R-:W-:Y:S05]  /*0490*/  CALL.REL.NOINC `($_Z27ComplexPointwiseMulAndScaleP6float2S0_Pdii$__internal_accurate_pow) ;  /* 0x00000010008c7944 */ /* 0x000fea0003c00000 */
[----:B------:R-:W-:Y:S05]  /*04a0*/  BSYNC.RECONVERGENT B1 ;  /* 0x0000000000017941 */ /* 0x000fea0003800200 */
.L_x_7:
        /* <DEDUP_REMOVED lines=12> */
[----:B------:R-:W-:Y:S01]  /*0570*/  MOV R22, 0x0 ;  /* 0x0000000000167802 */ /* 0x000fe20000000f00 */
[----:B------:R-:W-:Y:S01]  /*0580*/  IMAD.MOV.U32 R23, RZ, RZ, 0x7ff00000 ;  /* 0x7ff00000ff177424 */ /* 0x000fe200078e00ff */
[----:B------:R-:W-:Y:S06]  /*0590*/  BRA `(.L_x_9) ;  /* 0x0000000000047947 */ /* 0x000fec0003800000 */
.L_x_10:
[----:B------:R-:W-:-:S11]  /*05a0*/  DADD R22, R18, 2 ;  /* 0x4000000012167429 */ /* 0x000fd60000000000 */
.L_x_9:
[----:B------:R-:W-:Y:S05]  /*05b0*/  BSYNC.RECONVERGENT B1 ;  /* 0x0000000000017941 */ /* 0x000fea0003800200 */
.L_x_8:
[----:B------:R-:W2:Y:S01]  /*05c0*/  LDG.E R7, desc[UR6][R8.64] ;  /* 0x0000000608077981 */ /* 0x000ea2000c1e1900 */
[----:B------:R-:W-:Y:S01]  /*05d0*/  FSETP.NEU.AND P1, PT, R40, 1, PT ;  /* 0x3f8000002800780b */ /* 0x000fe20003f2d000 */
[----:B------:R-:W-:Y:S01]  /*05e0*/  BSSY.RECONVERGENT B1, `(.L_x_11) ;  /* 0x0000009000017945 */ /* 0x000fe20003800200 */
[----:B------:R-:W-:Y:S02]  /*05f0*/  MOV R0, 0x670 ;  /* 0x0000067000007802 */ /* 0x000fe40000000f00 */
[----:B------:R-:W-:Y:S02]  /*0600*/  FSEL R20, R22, RZ, P1 ;  /* 0x000000ff16147208 */ /* 0x000fe40000800000 */
[----:B------:R-:W-:-:S06]  /*0610*/  FSEL R21, R23, 1.875, P1 ;  /* 0x3ff0000017157808 */ /* 0x000fcc0000800000 */
[----:B------:R-:W-:Y:S01]  /*0620*/  DADD R38, R38, R20 ;  /* 0x0000000026267229 */ /* 0x000fe20000000014 */
[----:B--2---:R-:W0:Y:S02]  /*0630*/  F2F.F64.F32 R18, R7 ;  /* 0x0000000700127310 */ /* 0x004e240000201800 */
[----:B0-----:R-:W-:-:S10]  /*0640*/  DADD R40, -RZ, |R18| ;  /* 0x00000000ff287229 */ /* 0x001fd40000000512 */
[----:B------:R-:W-:-:S07]  /*0650*/  IMAD.MOV.U32 R22, RZ, RZ, R40 ;  /* 0x000000ffff167224 */ /* 0x000fce00078e0028 */
[----:B------:R-:W-:Y:S05]  /*0660*/  CALL.REL.NOINC `($_Z27ComplexPointwiseMulAndScaleP6float2S0_Pdii$__internal_accurate_pow) ;  /* 0x0000001000187944 */ /* 0x000fea0003c00000 */
[----:B------:R-:W-:Y:S05]  /*0670*/  BSYNC.RECONVERGENT B1 ;  /* 0x0000000000017941 */ /* 0x000fea0003800200 */
.L_x_11:
        /* <DEDUP_REMOVED lines=15> */
.L_x_14:
[----:B------:R-:W-:-:S11]  /*0770*/  DADD R22, R18, 2 ;  /* 0x4000000012167429 */ /* 0x000fd60000000000 */
.L_x_13:
[----:B------:R-:W-:Y:S05]  /*0780*/  BSYNC.RECONVERGENT B1 ;  /* 0x0000000000017941 */ /* 0x000fea0003800200 */
.L_x_12:
        /* <DEDUP_REMOVED lines=12> */
.L_x_15:
        /* <DEDUP_REMOVED lines=15> */
.L_x_18:
[----:B------:R-:W-:-:S11]  /*0940*/  DADD R22, R18, 2 ;  /* 0x4000000012167429 */ /* 0x000fd60000000000 */
.L_x_17:
[----:B------:R-:W-:Y:S05]  /*0950*/  BSYNC.RECONVERGENT B1 ;  /* 0x0000000000017941 */ /* 0x000fea0003800200 */
.L_x_16:
[----:B------:R-:W-:Y:S01]  /*0960*/  FSETP.NEU.AND P1, PT, R40, 1, PT ;  /* 0x3f8000002800780b */ /* 0x000fe20003f2d000 */
[----:B------:R-:W-:Y:S03]  /*0970*/  BSSY.RECONVERGENT B1, `(.L_x_19) ;  /* 0x000001b000017945 */ /* 0x000fe60003800200 */
[----:B------:R-:W-:Y:S01]  /*0980*/  FSEL R18, R22, RZ, P1 ;  /* 0x000000ff16127208 */ /* 0x000fe20000800000 */
[----:B------:R-:W-:Y:S01]  /*0990*/  IMAD.MOV.U32 R22, RZ, RZ, 0x0 ;  /* 0x00000000ff167424 */ /* 0x000fe200078e00ff */
[----:B------:R-:W-:Y:S01]  /*09a0*/  FSEL R19, R23, 1.875, P1 ;  /* 0x3ff0000017137808 */ /* 0x000fe20000800000 */
[----:B------:R-:W-:-:S05]  /*09b0*/  IMAD.MOV.U32 R23, RZ, RZ, 0x3fd80000 ;  /* 0x3fd80000ff177424 */ /* 0x000fca00078e00ff */
[----:B------:R-:W-:-:S06]  /*09c0*/  DADD R42, R42, R18 ;  /* 0x000000002a2a7229 */ /* 0x000fcc0000000012 */
[----:B------:R-:W0:Y:S04]  /*09d0*/  MUFU.RSQ64H R21, R43 ;  /* 0x0000002b00157308 */ /* 0x000e280000001c00 */
[----:B------:R-:W-:-:S05]  /*09e0*/  VIADD R20, R43, 0xfcb00000 ;  /* 0xfcb000002b147836 */ /* 0x000fca0000000000 */
[----:B------:R-:W-:Y:S01]  /*09f0*/  ISETP.GE.U32.AND P1, PT, R20, 0x7ca00000, PT ;  /* 0x7ca000001400780c */ /* 0x000fe20003f26070 */
[----:B0-----:R-:W-:-:S08]  /*0a00*/  DMUL R18, R20, R20 ;  /* 0x0000001414127228 */ /* 0x001fd00000000000 */
[----:B------:R-:W-:-:S08]  /*0a10*/  DFMA R18, R42, -R18, 1 ;  /* 0x3ff000002a12742b */ /* 0x000fd00000000812 */
[----:B------:R-:W-:Y:S02]  /*0a20*/  DFMA R22, R18, R22, 0.5 ;  /* 0x3fe000001216742b */ /* 0x000fe40000000016 */
[----:B------:R-:W-:-:S08]  /*0a30*/  DMUL R18, R20, R18 ;  /* 0x0000001214127228 */ /* 0x000fd00000000000 */
[----:B------:R-:W-:-:S08]  /*0a40*/  DFMA R26, R22, R18, R20 ;  /* 0x00000012161a722b */ /* 0x000fd00000000014 */
[----:B------:R-:W-:Y:S02]  /*0a50*/  DMUL R24, R42, R26 ;  /* 0x0000001a2a187228 */ /* 0x000fe40000000000 */
[----:B------:R-:W-:Y:S02]  /*0a60*/  VIADD R23, R27, 0xfff00000 ;  /* 0xfff000001b177836 */ /* 0x000fe40000000000 */
[----:B------:R-:W-:-:S04]  /*0a70*/  IMAD.MOV.U32 R22, RZ, RZ, R26 ;  /* 0x000000ffff167224 */ /* 0x000fc800078e001a */
[----:B------:R-:W-:-:S08]  /*0a80*/  DFMA R28, R24, -R24, R42 ;  /* 0x80000018181c722b */ /* 0x000fd0000000002a */
[----:B------:R-:W-:Y:S01]  /*0a90*/  DFMA R18, R28, R22, R24 ;  /* 0x000000161c12722b */ /* 0x000fe20000000018 */
[----:B------:R-:W-:Y:S10]  /*0aa0*/  @!P1 BRA `(.L_x_20) ;  /* 0x00000000001c9947 */ /* 0x000ff40003800000 */
[----:B------:R-:W-:Y:S01]  /*0ab0*/  MOV R22, R26 ;  /* 0x0000001a00167202 */ /* 0x000fe20000000f00 */
[----:B------:R-:W-:Y:S01]  /*0ac0*/  IMAD.MOV.U32 R26, RZ, RZ, R28 ;  /* 0x000000ffff1a7224 */ /* 0x000fe200078e001c */
[----:B------:R-:W-:Y:S01]  /*0ad0*/  MOV R0, 0xb00 ;  /* 0x00000b0000007802 */ /* 0x000fe20000000f00 */
[----:B------:R-:W-:-:S07]  /*0ae0*/  IMAD.MOV.U32 R27, RZ, RZ, R29 ;  /* 0x000000ffff1b7224 */ /* 0x000fce00078e001d */
[----:B------:R-:W-:Y:S05]  /*0af0*/  CALL.REL.NOINC `($__internal_0_$__cuda_sm20_dsqrt_rn_f64_mediumpath_v1) ;  /* 0x00000008004c7944 */ /* 0x000fea0003c00000 */
[----:B------:R-:W-:Y:S02]  /*0b00*/  IMAD.MOV.U32 R18, RZ, RZ, R22 ;  /* 0x000000ffff127224 */ /* 0x000fe400078e0016 */
[----:B------:R-:W-:-:S07]  /*0b10*/  IMAD.MOV.U32 R19, RZ, RZ, R23 ;  /* 0x000000ffff137224 */ /* 0x000fce00078e0017 */
.L_x_20:
[----:B------:R-:W-:Y:S05]  /*0b20*/  BSYNC.RECONVERGENT B1 ;  /* 0x0000000000017941 */ /* 0x000fea0003800200 */
.L_x_19:
[----:B------:R-:W0:Y:S01]  /*0b30*/  MUFU.RSQ64H R21, R39 ;  /* 0x0000002700157308 */ /* 0x000e220000001c00 */
[----:B------:R-:W-:Y:S01]  /*0b40*/  VIADD R20, R39, 0xfcb00000 ;  /* 0xfcb0000027147836 */ /* 0x000fe20000000000 */
[----:B------:R-:W-:Y:S01]  /*0b50*/  MOV R25, 0x3fd80000 ;  /* 0x3fd8000000197802 */ /* 0x000fe20000000f00 */
[----:B------:R-:W-:Y:S01]  /*0b60*/  IMAD.MOV.U32 R24, RZ, RZ, 0x0 ;  /* 0x00000000ff187424 */ /* 0x000fe200078e00ff */
[----:B------:R-:W-:Y:S02]  /*0b70*/  BSSY.RECONVERGENT B1, `(.L_x_21) ;  /* 0x0000016000017945 */ /* 0x000fe40003800200 */
        /* <DEDUP_REMOVED lines=12> */
[----:B------:R-:W-:Y:S01]  /*0c40*/  IMAD.MOV.U32 R22, RZ, RZ, R28 ;  /* 0x000000ffff167224 */ /* 0x000fe200078e001c */
[----:B------:R-:W-:Y:S01]  /*0c50*/  MOV R27, R31 ;  /* 0x0000001f001b7202 */ /* 0x000fe20000000f00 */
[----:B------:R-:W-:Y:S01]  /*0c60*/  IMAD.MOV.U32 R42, RZ, RZ, R38 ;  /* 0x000000ffff2a7224 */ /* 0x000fe200078e0026 */
[----:B------:R-:W-:Y:S01]  /*0c70*/  MOV R0, 0xcb0 ;  /* 0x00000cb000007802 */ /* 0x000fe20000000f00 */
[----:B------:R-:W-:Y:S02]  /*0c80*/  IMAD.MOV.U32 R43, RZ, RZ, R39 ;  /* 0x000000ffff2b7224 */ /* 0x000fe400078e0027 */
[----:B------:R-:W-:-:S07]  /*0c90*/  IMAD.MOV.U32 R26, RZ, RZ, R30 ;  /* 0x000000ffff1a7224 */ /* 0x000fce00078e001e */
[----:B------:R-:W-:Y:S05]  /*0ca0*/  CALL.REL.NOINC `($__internal_0_$__cuda_sm20_dsqrt_rn_f64_mediumpath_v1) ;  /* 0x0000000400e07944 */ /* 0x000fea0003c00000 */
[----:B------:R-:W-:Y:S02]  /*0cb0*/  IMAD.MOV.U32 R26, RZ, RZ, R22 ;  /* 0x000000ffff1a7224 */ /* 0x000fe400078e0016 */
[----:B------:R-:W-:-:S07]  /*0cc0*/  IMAD.MOV.U32 R27, RZ, RZ, R23 ;  /* 0x000000ffff1b7224 */ /* 0x000fce00078e0017 */
.L_x_22:
[----:B------:R-:W-:Y:S05]  /*0cd0*/  BSYNC.RECONVERGENT B1 ;  /* 0x0000000000017941 */ /* 0x000fea0003800200 */
.L_x_21:
[----:B------:R-:W-:Y:S01]  /*0ce0*/  DADD R18, R26, -R18 ;  /* 0x000000001a127229 */ /* 0x000fe20000000812 */
[----:B------:R-:W-:-:S07]  /*0cf0*/  VIADD R5, R5, 0x1 ;  /* 0x0000000105057836 */ /* 0x000fce0000000000 */
[----:B------:R-:W-:-:S07]  /*0d00*/  DADD R10, |R18|, R10 ;  /* 0x00000000120a7229 */ /* 0x000fce000000020a */
[----:B------:R1:W-:Y:S01]  /*0d10*/  STG.E.64 desc[UR6][R12.64], R10 ;  /* 0x0000000a0c007986 */ /* 0x0003e2000c101b06 */
[----:B------:R-:W-:Y:S05]  /*0d20*/  @P0 BRA `(.L_x_23) ;  /* 0xfffffff4003c0947 */ /* 0x000fea000383ffff */
[----:B------:R-:W-:-:S14]  /*0d30*/  DSETP.GEU.AND P0, PT, R10, R14, PT ;  /* 0x0000000e0a00722a */ /* 0x000fdc0003f0e000 */
[----:B------:R-:W-:Y:S02]  /*0d40*/  @!P0 IMAD.MOV.U32 R14, RZ, RZ, R10 ;  /* 0x000000ffff0e8224 */ /* 0x000fe400078e000a */
[----:B------:R-:W-:-:S07]  /*0d50*/  @!P0 IMAD.MOV.U32 R15, RZ, RZ, R11 ;  /* 0x000000ffff0f8224 */ /* 0x000fce00078e000b */
.L_x_2:
[----:B------:R-:W-:Y:S05]  /*0d60*/  BSYNC.RECONVERGENT B0 ;  /* 0x0000000000007941 */ /* 0x000fea0003800200 */
.L_x_1:
[----:B------:R-:W-:Y:S01]  /*0d70*/  VIADD R4, R4, UR4 ;  /* 0x0000000404047c36 */ /* 0x000fe20008000000 */
[----:B------:R0:W-:Y:S04]  /*0d80*/  STG.E.64 desc[UR6][R16.64+0x8], R14 ;  /* 0x0000080e10007986 */ /* 0x0001e8000c101b06 */
[----:B------:R-:W-:-:S13]  /*0d90*/  ISETP.GT.AND P0, PT, R4, R2, PT ;  /* 0x000000020400720c */ /* 0x000fda0003f04270 */
[----:B0-----:R-:W-:Y:S05]  /*0da0*/  @P0 EXIT ;  /* 0x000000000000094d */ /* 0x001fea0003800000 */
[----:B------:R-:W-:Y:S05]  /*0db0*/  BRA `(.L_x_24) ;  /* 0xfffffff000dc7947 */ /* 0x000fea000383ffff */
.L_x_0:
[----:B------:R-:W-:Y:S01]  /*0dc0*/  UISETP.LT.U32.AND UP0, UPT, UR4, 0x1, UPT ;  /* 0x000000010400788c */ /* 0x000fe2000bf01070 */
[----:B------:R-:W-:Y:S01]  /*0dd0*/  VIADD R0, R2, 0x1 ;  /* 0x0000000102007836 */ /* 0x000fe20000000000 */
[----:B------:R-:W-:Y:S01]  /*0de0*/  BSSY.RECONVERGENT B0, `(.L_x_25) ;  /* 0x0000034000007945 */ /* 0x000fe20003800200 */
[----:B------:R-:W-:Y:S01]  /*0df0*/  VIADD R5, R4, UR4 ;  /* 0x0000000404057c36 */ /* 0x000fe20008000000 */
[----:B------:R-:W-:-:S04]  /*0e00*/  USEL UR5, UR4, 0x1, !UP0 ;  /* 0x0000000104057887 */ /* 0x000fc8000c000000 */
[----:B------:R-:W-:Y:S02]  /*0e10*/  ISETP.GE.AND P0, PT, R5, R0, PT ;  /* 0x000000000500720c */ /* 0x000fe40003f06270 */
[----:B------:R-:W-:Y:S01]  /*0e20*/  IMAD R11, RZ, RZ, -UR5 ;  /* 0x80000005ff0b7e24 */ /* 0x000fe2000f8e02ff */
[-C--:B------:R-:W-:Y:S02]  /*0e30*/  VIMNMX R0, PT, PT, R0, R5.reuse, !PT ;  /* 0x0000000500007248 */ /* 0x080fe40007fe0100 */
[----:B------:R-:W0:Y:S01]  /*0e40*/  I2F.U32.RP R9, UR5 ;  /* 0x0000000500097d06 */ /* 0x000e220008209000 */
[----:B------:R-:W-:Y:S02]  /*0e50*/  SEL R8, RZ, 0x1, P0 ;  /* 0x00000001ff087807 */ /* 0x000fe40000000000 */
[----:B------:R-:W-:Y:S02]  /*0e60*/  ISETP.NE.U32.AND P2, PT, RZ, UR5, PT ;  /* 0x00000005ff007c0c */ /* 0x000fe4000bf45070 */
[----:B------:R-:W-:-:S03]  /*0e70*/  IADD3 R0, PT, PT, R0, -R5, -R8 ;  /* 0x8000000500007210 */ /* 0x000fc60007ffe808 */
[----:B0-----:R-:W0:Y:S02]  /*0e80*/  MUFU.RCP R9, R9 ;  /* 0x0000000900097308 */ /* 0x001e240000001000 */
[----:B0-----:R-:W-:-:S06]  /*0e90*/  IADD3 R6, PT, PT, R9, 0xffffffe, RZ ;  /* 0x0ffffffe09067810 */ /* 0x001fcc0007ffe0ff */
[----:B------:R0:W1:Y:S02]  /*0ea0*/  F2I.FTZ.U32.TRUNC.NTZ R7, R6 ;  /* 0x0000000600077305 */ /* 0x000064000021f000 */
[----:B0-----:R-:W-:Y:S02]  /*0eb0*/  IMAD.MOV.U32 R6, RZ, RZ, RZ ;  /* 0x000000ffff067224 */ /* 0x001fe400078e00ff */
[----:B-1----:R-:W-:-:S04]  /*0ec0*/  IMAD R11, R11, R7, RZ ;  /* 0x000000070b0b7224 */ /* 0x002fc800078e02ff */
[----:B------:R-:W-:-:S04]  /*0ed0*/  IMAD.HI.U32 R7, R7, R11, R6 ;  /* 0x0000000b07077227 */ /* 0x000fc800078e0006 */
[----:B------:R-:W-:Y:S02]  /*0ee0*/  IMAD.MOV.U32 R6, RZ, RZ, -0x381eb50a ;  /* 0xc7e14af6ff067424 */ /* 0x000fe400078e00ff */
[----:B------:R-:W-:-:S04]  /*0ef0*/  IMAD.HI.U32 R7, R7, R0, RZ ;  /* 0x0000000007077227 */ /* 0x000fc800078e00ff */
[----:B------:R-:W-:-:S04]  /*0f00*/  IMAD.MOV R5, RZ, RZ, -R7 ;  /* 0x000000ffff057224 */ /* 0x000fc800078e0a07 */
[----:B------:R-:W-:-:S05]  /*0f10*/  IMAD R0, R5, UR5, R0 ;  /* 0x0000000505007c24 */ /* 0x000fca000f8e0200 */
[----:B------:R-:W-:-:S13]  /*0f20*/  ISETP.GE.U32.AND P0, PT, R0, UR5, PT ;  /* 0x0000000500007c0c */ /* 0x000fda000bf06070 */
[----:B------:R-:W-:Y:S01]  /*0f30*/  @P0 VIADD R0, R0, -UR5 ;  /* 0x8000000500000c36 */ /* 0x000fe20008000000 */
[----:B------:R-:W-:-:S04]  /*0f40*/  @P0 IADD3 R7, PT, PT, R7, 0x1, RZ ;  /* 0x0000000107070810 */ /* 0x000fc80007ffe0ff */
[----:B------:R-:W-:-:S13]  /*0f50*/  ISETP.GE.U32.AND P1, PT, R0, UR5, PT ;  /* 0x0000000500007c0c */ /* 0x000fda000bf26070 */
[----:B------:R-:W-:Y:S01]  /*0f60*/  @P1 VIADD R7, R7, 0x1 ;  /* 0x0000000107071836 */ /* 0x000fe20000000000 */
[----:B------:R-:W-:-:S05]  /*0f70*/  @!P2 LOP3.LUT R7, RZ, UR5, RZ, 0x33, !PT ;  /* 0x00000005ff07ac12 */ /* 0x000fca000f8e33ff */
[----:B------:R-:W-:Y:S02]  /*0f80*/  IMAD.IADD R12, R8, 0x1, R7 ;  /* 0x00000001080c7824 */ /* 0x000fe400078e0207 */
[----:B------:R-:W-:-:S03]  /*0f90*/  IMAD.MOV.U32 R7, RZ, RZ, 0x44b52d02 ;  /* 0x44b52d02ff077424 */ /* 0x000fc600078e00ff */
[----:B------:R-:W-:-:S04]  /*0fa0*/  LOP3.LUT R0, R12, 0x3, RZ, 0xc0, !PT ;  /* 0x000000030c007812 */ /* 0x000fc800078ec0ff */
[----:B------:R-:W-:-:S13]  /*0fb0*/  ISETP.NE.AND P0, PT, R0, 0x3, PT ;  /* 0x000000030000780c */ /* 0x000fda0003f05270 */
[----:B------:R-:W-:Y:S05]  /*0fc0*/  @!P0 BRA `(.L_x_26) ;  /* 0x0000000000548947 */ /* 0x000fea0003800000 */
[----:B------:R-:W0:Y:S01]  /*0fd0*/  LDC R13, c[0x0][0x398] ;  /* 0x0000e600ff0d7b82 */ /* 0x000e220000000800 */
[----:B------:R-:W-:Y:S01]  /*0fe0*/  VIADD R0, R12, 0x1 ;  /* 0x000000010c007836 */ /* 0x000fe20000000000 */
[----:B------:R-:W-:Y:S01]  /*0ff0*/  MOV R5, RZ ;  /* 0x000000ff00057202 */ /* 0x000fe20000000f00 */
[----:B------:R-:W-:Y:S02]  /*1000*/  IMAD.MOV.U32 R6, RZ, RZ, -0x381eb50a ;  /* 0xc7e14af6ff067424 */ /* 0x000fe400078e00ff */
[----:B------:R-:W-:Y:S01]  /*1010*/  IMAD.MOV.U32 R7, RZ, RZ, 0x44b52d02 ;  /* 0x44b52d02ff077424 */ /* 0x000fe200078e00ff */
[----:B------:R-:W-:Y:S02]  /*1020*/  LOP3.LUT R14, R0, 0x3, RZ, 0xc0, !PT ;  /* 0x00000003000e7812 */ /* 0x000fe400078ec0ff */
[----:B------:R-:W1:Y:S05]  /*1030*/  LDC.64 R10, c[0x0][0x390] ;  /* 0x0000e400ff0a7b82 */ /* 0x000e6a0000000a00 */
.L_x_29:
[----:B------:R-:W-:Y:S01]  /*1040*/  IMAD.IADD R0, R3, 0x1, R4 ;  /* 0x0000000103007824 */ /* 0x000fe200078e0204 */
[----:B------:R-:W-:Y:S04]  /*1050*/  BSSY.RECONVERGENT B1, `(.L_x_27) ;  /* 0x0000007000017945 */ /* 0x000fe80003800200 */
[----:B0-----:R-:W-:-:S13]  /*1060*/  ISETP.GE.AND P0, PT, R0, R13, PT ;  /* 0x0000000d0000720c */ /* 0x001fda0003f06270 */
[----:B------:R-:W-:Y:S05]  /*1070*/  @P0 BRA `(.L_x_28) ;  /* 0x0000000000100947 */ /* 0x000fea0003800000 */
[----:B-1----:R-:W-:Y:S01]  /*1080*/  IMAD.WIDE R8, R4, 0x8, R10 ;  /* 0x0000000804087825 */ /* 0x002fe200078e020a */
[----:B------:R-:W-:-:S04]  /*1090*/  DSETP.GT.AND P0, PT, R6, RZ, PT ;  /* 0x000000ff0600722a */ /* 0x000fc80003f04000 */
[----:B------:R0:W-:Y:S10]  /*10a0*/  STG.E.64 desc[UR6][R8.64], RZ ;  /* 0x000000ff08007986 */ /* 0x0001f4000c101b06 */
[----:B0-----:R-:W-:-:S07]  /*10b0*/  @P0 CS2R R6, SRZ ;  /* 0x0000000000060805 */ /* 0x001fce000001ff00 */
.L_x_28:
[----:B------:R-:W-:Y:S05]  /*10c0*/  BSYNC.RECONVERGENT B1 ;  /* 0x0000000000017941 */ /* 0x000fea0003800200 */
.L_x_27:
[----:B------:R2:W-:Y:S01]  /*10d0*/  STG.E.64 desc[UR6][R16.64+0x8], R6 ;  /* 0x0000080610007986 */ /* 0x0005e2000c101b06 */
[----:B------:R-:W-:Y:S02]  /*10e0*/  VIADD R5, R5, 0x1 ;  /* 0x0000000105057836 */ /* 0x000fe40000000000 */
[----:B------:R-:W-:-:S03]  /*10f0*/  VIADD R4, R4, UR4 ;  /* 0x0000000404047c36 */ /* 0x000fc60008000000 */
[----:B------:R-:W-:-:S13]  /*1100*/  ISETP.NE.AND P0, PT, R5, R14, PT ;  /* 0x0000000e0500720c */ /* 0x000fda0003f05270 */
[----:B--2---:R-:W-:Y:S05]  /*1110*/  @P0 BRA `(.L_x_29) ;  /* 0xfffffffc00c80947 */ /* 0x004fea000383ffff */
.L_x_26:
[----:B------:R-:W-:Y:S05]  /*1120*/  BSYNC.RECONVERGENT B0 ;  /* 0x0000000000007941 */ /* 0x000fea0003800200 */
.L_x_25:
[----:B------:R-:W-:-:S13]  /*1130*/  ISETP.GE.U32.AND P0, PT, R12, 0x3, PT ;  /* 0x000000030c00780c */ /* 0x000fda0003f06070 */
[----:B------:R-:W-:Y:S05]  /*1140*/  @!P0 EXIT ;  /* 0x000000000000894d */ /* 0x000fea0003800000 */
[----:B-1----:R-:W0:Y:S01]  /*1150*/  LDC.64 R10, c[0x0][0x390] ;  /* 0x0000e400ff0a7b82 */ /* 0x002e220000000a00 */
[----:B------:R-:W1:Y:S02]  /*1160*/  LDCU UR5, c[0x0][0x398] ;  /* 0x00007300ff0577ac */ /* 0x000e640008000800 */
.L_x_38:
[----:B------:R-:W-:Y:S01]  /*1170*/  IADD3 R5, PT, PT, R3, R4, RZ ;  /* 0x0000000403057210 */ /* 0x000fe20007ffe0ff */
[----:B------:R-:W-:Y:S03]  /*1180*/  BSSY.RECONVERGENT B0, `(.L_x_30) ;  /* 0x000000d000007945 */ /* 0x000fe60003800200 */
[C---:B-1----:R-:W-:Y:S01]  /*1190*/  ISETP.GE.AND P3, PT, R5.reuse, UR5, PT ;  /* 0x0000000505007c0c */ /* 0x042fe2000bf66270 */
[----:B------:R-:W-:-:S04]  /*11a0*/  VIADD R8, R5, UR4 ;  /* 0x0000000405087c36 */ /* 0x000fc80008000000 */
[C---:B------:R-:W-:Y:S01]  /*11b0*/  VIADD R9, R8.reuse, UR4 ;  /* 0x0000000408097c36 */ /* 0x040fe20008000000 */
[----:B------:R-:W-:-:S03]  /*11c0*/  ISETP.GE.AND P0, PT, R8, UR5, PT ;  /* 0x0000000508007c0c */ /* 0x000fc6000bf06270 */
[C---:B------:R-:W-:Y:S01]  /*11d0*/  VIADD R0, R9.reuse, UR4 ;  /* 0x0000000409007c36 */ /* 0x040fe20008000000 */
[----:B------:R-:W-:-:S04]  /*11e0*/  ISETP.GE.AND P1, PT, R9, UR5, PT ;  /* 0x0000000509007c0c */ /* 0x000fc8000bf26270 */
[----:B------:R-:W-:Y:S01]  /*11f0*/  ISETP.GE.AND P2, PT, R0, UR5, PT ;  /* 0x0000000500007c0c */ /* 0x000fe2000bf46270 */
[----:B------:R-:W-:-:S12]  /*1200*/  @P3 BRA `(.L_x_31) ;  /* 0x0000000000103947 */ /* 0x000fd80003800000 */
[----:B0-----:R-:W-:Y:S01]  /*1210*/  IMAD.WIDE R8, R4, 0x8, R10 ;  /* 0x0000000804087825 */ /* 0x001fe200078e020a */
[----:B------:R-:W-:-:S04]  /*1220*/  DSETP.GT.AND P3, PT, R6, RZ, PT ;  /* 0x000000ff0600722a */ /* 0x000fc80003f64000 */
[----:B------:R1:W-:Y:S10]  /*1230*/  STG.E.64 desc[UR6][R8.64], RZ ;  /* 0x000000ff08007986 */ /* 0x0003f4000c101b06 */
[----:B-1----:R-:W-:-:S07]  /*1240*/  @P3 CS2R R6, SRZ ;  /* 0x0000000000063805 */ /* 0x002fce000001ff00 */
.L_x_31:
[----:B------:R-:W-:Y:S05]  /*1250*/  BSYNC.RECONVERGENT B0 ;  /* 0x0000000000007941 */ /* 0x000fea0003800200 */
.L_x_30:
[----:B------:R-:W-:Y:S01]  /*1260*/  BSSY.RECONVERGENT B0, `(.L_x_32) ;  /* 0x0000007000007945 */ /* 0x000fe20003800200 */
[----:B------:R-:W-:-:S03]  /*1270*/  VIADD R9, R4, UR4 ;  /* 0x0000000404097c36 */ /* 0x000fc60008000000 */
[----:B------:R-:W-:Y:S05]  /*1280*/  @P0 BRA `(.L_x_33) ;  /* 0x0000000000100947 */ /* 0x000fea0003800000 */
[----:B0-----:R-:W-:Y:S01]  /*1290*/  IMAD.WIDE R4, R9, 0x8, R10 ;  /* 0x0000000809047825 */ /* 0x001fe200078e020a */
[----:B------:R-:W-:-:S04]  /*12a0*/  DSETP.GT.AND P0, PT, R6, RZ, PT ;  /* 0x000000ff0600722a */ /* 0x000fc80003f04000 */
[----:B------:R1:W-:Y:S10]  /*12b0*/  STG.E.64 desc[UR6][R4.64], RZ ;  /* 0x000000ff04007986 */ /* 0x0003f4000c101b06 */
[----:B-1----:R-:W-:-:S07]  /*12c0*/  @P0 CS2R R6, SRZ ;  /* 0x0000000000060805 */ /* 0x002fce000001ff00 */
.L_x_33:
[----:B------:R-:W-:Y:S05]  /*12d0*/  BSYNC.RECONVERGENT B0 ;  /* 0x0000000000007941 */ /* 0x000fea0003800200 */
.L_x_32:
[----:B------:R-:W-:Y:S01]  /*12e0*/  BSSY.RECONVERGENT B0, `(.L_x_34) ;  /* 0x0000007000007945 */ /* 0x000fe20003800200 */
[----:B------:R-:W-:-:S03]  /*12f0*/  VIADD R9, R9, UR4 ;  /* 0x0000000409097c36 */ /* 0x000fc60008000000 */
[----:B------:R-:W-:Y:S05]  /*1300*/  @P1 BRA `(.L_x_35) ;  /* 0x0000000000101947 */ /* 0x000fea0003800000 */
[----:B0-----:R-:W-:Y:S01]  /*1310*/  IMAD.WIDE R4, R9, 0x8, R10 ;  /* 0x0000000809047825 */ /* 0x001fe200078e020a */
[----:B------:R-:W-:-:S04]  /*1320*/  DSETP.GT.AND P0, PT, R6, RZ, PT ;  /* 0x000000ff0600722a */ /* 0x000fc80003f04000 */
[----:B------:R1:W-:Y:S10]  /*1330*/  STG.E.64 desc[UR6][R4.64], RZ ;  /* 0x000000ff04007986 */ /* 0x0003f4000c101b06 */
[----:B-1----:R-:W-:-:S07]  /*1340*/  @P0 CS2R R6, SRZ ;  /* 0x0000000000060805 */ /* 0x002fce000001ff00 */
.L_x_35:
[----:B------:R-:W-:Y:S05]  /*1350*/  BSYNC.RECONVERGENT B0 ;  /* 0x0000000000007941 */ /* 0x000fea0003800200 */
.L_x_34:
[----:B------:R-:W-:Y:S01]  /*1360*/  BSSY.RECONVERGENT B0, `(.L_x_36) ;  /* 0x0000007000007945 */ /* 0x000fe20003800200 */
[----:B------:R-:W-:-:S03]  /*1370*/  IADD3 R9, PT, PT, R9, UR4, RZ ;  /* 0x0000000409097c10 */ /* 0x000fc6000fffe0ff */
[----:B------:R-:W-:Y:S05]  /*1380*/  @P2 BRA `(.L_x_37) ;  /* 0x0000000000102947 */ /* 0x000fea0003800000 */
[----:B0-----:R-:W-:Y:S01]  /*1390*/  IMAD.WIDE R4, R9, 0x8, R10 ;  /* 0x0000000809047825 */ /* 0x001fe200078e020a */
[----:B------:R-:W-:-:S04]  /*13a0*/  DSETP.GT.AND P0, PT, R6, RZ, PT ;  /* 0x000000ff0600722a */ /* 0x000fc80003f04000 */
[----:B------:R1:W-:Y:S10]  /*13b0*/  STG.E.64 desc[UR6][R4.64], RZ ;  /* 0x000000ff04007986 */ /* 0x0003f4000c101b06 */
[----:B-1----:R-:W-:-:S07]  /*13c0*/  @P0 CS2R R6, SRZ ;  /* 0x0000000000060805 */ /* 0x002fce000001ff00 */
.L_x_37:
[----:B------:R-:W-:Y:S05]  /*13d0*/  BSYNC.RECONVERGENT B0 ;  /* 0x0000000000007941 */ /* 0x000fea0003800200 */
.L_x_36:
[----:B------:R2:W-:Y:S01]  /*13e0*/  STG.E.64 desc[UR6][R16.64+0x8], R6 ;  /* 0x0000080610007986 */ /* 0x0005e2000c101b06 */
[----:B------:R-:W-:-:S05]  /*13f0*/  VIADD R4, R9, UR4 ;  /* 0x0000000409047c36 */ /* 0x000fca0008000000 */
[----:B------:R-:W-:-:S13]  /*1400*/  ISETP.GT.AND P0, PT, R4, R2, PT ;  /* 0x000000020400720c */ /* 0x000fda0003f04270 */
[----:B--2---:R-:W-:Y:S05]  /*1410*/  @!P0 BRA `(.L_x_38) ;  /* 0xfffffffc00548947 */ /* 0x004fea000383ffff */
[----:B------:R-:W-:Y:S05]  /*1420*/  EXIT ;  /* 0x000000000000794d */ /* 0x000fea0003800000 */
        .weak           $__internal_0_$__cuda_sm20_dsqrt_rn_f64_mediumpath_v1
        .type           $__internal_0_$__cuda_sm20_dsqrt_rn_f64_mediumpath_v1,@function
        .size           $__internal_0_$__cuda_sm20_dsqrt_rn_f64_mediumpath_v1,($_Z27ComplexPointwiseMulAndScaleP6float2S0_Pdii$__internal_accurate_pow - $__internal_0_$__cuda_sm20_dsqrt_rn_f64_mediumpath_v1)
$__internal_0_$__cuda_sm20_dsqrt_rn_f64_mediumpath_v1:
[----:B------:R-:W-:Y:S01]  /*1430*/  ISETP.GE.U32.AND P1, PT, R20, -0x3400000, PT ;  /* 0xfcc000001400780c */ /* 0x000fe20003f26070 */
[----:B------:R-:W-:Y:S01]  /*1440*/  BSSY.RECONVERGENT B2, `(.L_x_39) ;  /* 0x0000025000027945 */ /* 0x000fe20003800200 */
[----:B------:R-:W-:Y:S02]  /*1450*/  IMAD.MOV.U32 R20, RZ, RZ, R42 ;  /* 0x000000ffff147224 */ /* 0x000fe400078e002a */
[----:B------:R-:W-:-:S09]  /*1460*/  IMAD.MOV.U32 R21, RZ, RZ, R43 ;  /* 0x000000ffff157224 */ /* 0x000fd200078e002b */
[----:B------:R-:W-:Y:S05]  /*1470*/  @!P1 BRA `(.L_x_40) ;  /* 0x0000000000209947 */ /* 0x000fea0003800000 */
[----:B------:R-:W-:-:S10]  /*1480*/  DFMA.RM R22, R26, R22, R24 ;  /* 0x000000161a16722b */ /* 0x000fd40000004018 */
[----:B------:R-:W-:-:S05]  /*1490*/  IADD3 R24, P1, PT, R22, 0x1, RZ ;  /* 0x0000000116187810 */ /* 0x000fca0007f3e0ff */
[----:B------:R-:W-:-:S06]  /*14a0*/  IMAD.X R25, RZ, RZ, R23, P1 ;  /* 0x000000ffff197224 */ /* 0x000fcc00008e0617 */
[----:B------:R-:W-:-:S08]  /*14b0*/  DFMA.RP R20, -R22, R24, R20 ;  /* 0x000000181614722b */ /* 0x000fd00000008114 */
[----:B------:R-:W-:-:S06]  /*14c0*/  DSETP.GT.AND P1, PT, R20, RZ, PT ;  /* 0x000000ff1400722a */ /* 0x000fcc0003f24000 */
[----:B------:R-:W-:Y:S02]  /*14d0*/  FSEL R22, R24, R22, P1 ;  /* 0x0000001618167208 */ /* 0x000fe40000800000 */
[----:B------:R-:W-:Y:S01]  /*14e0*/  FSEL R23, R25, R23, P1 ;  /* 0x0000001719177208 */ /* 0x000fe20000800000 */
[----:B------:R-:W-:Y:S06]  /*14f0*/  BRA `(.L_x_41) ;  /* 0x0000000000647947 */ /* 0x000fec0003800000 */
.L_x_40:
[----:B------:R-:W-:-:S14]  /*1500*/  DSETP.NE.AND P1, PT, R20, RZ, PT ;  /* 0x000000ff1400722a */ /* 0x000fdc0003f25000 */
[----:B------:R-:W-:Y:S05]  /*1510*/  @!P1 BRA `(.L_x_42) ;  /* 0x0000000000589947 */ /* 0x000fea0003800000 */
[----:B------:R-:W-:-:S13]  /*1520*/  ISETP.GE.AND P1, PT, R21, RZ, PT ;  /* 0x000000ff1500720c */ /* 0x000fda0003f26270 */
[----:B------:R-:W-:Y:S01]  /*1530*/  @!P1 IMAD.MOV.U32 R22, RZ, RZ, 0x0 ;  /* 0x00000000ff169424 */ /* 0x000fe200078e00ff */
[----:B------:R-:W-:Y:S01]  /*1540*/  @!P1 MOV R23, 0xfff80000 ;  /* 0xfff8000000179802 */ /* 0x000fe20000000f00 */
[----:B------:R-:W-:Y:S06]  /*1550*/  @!P1 BRA `(.L_x_41) ;  /* 0x00000000004c9947 */ /* 0x000fec0003800000 */
[----:B------:R-:W-:-:S13]  /*1560*/  ISETP.GT.AND P1, PT, R21, 0x7fefffff, PT ;  /* 0x7fefffff1500780c */ /* 0x000fda0003f24270 */
[----:B------:R-:W-:Y:S05]  /*1570*/  @P1 BRA `(.L_x_42) ;  /* 0x0000000000401947 */ /* 0x000fea0003800000 */
[----:B------:R-:W-:Y:S01]  /*1580*/  DMUL R20, R20, 8.11296384146066816958e+31 ;  /* 0x4690000014147828 */ /* 0x000fe20000000000 */
[----:B------:R-:W-:Y:S02]  /*1590*/  IMAD.MOV.U32 R22, RZ, RZ, RZ ;  /* 0x000000ffff167224 */ /* 0x000fe400078e00ff */
[----:B------:R-:W-:Y:S02]  /*15a0*/  IMAD.MOV.U32 R26, RZ, RZ, 0x0 ;  /* 0x00000000ff1a7424 */ /* 0x000fe400078e00ff */
[----:B------:R-:W-:Y:S01]  /*15b0*/  IMAD.MOV.U32 R27, RZ, RZ, 0x3fd80000 ;  /* 0x3fd80000ff1b7424 */ /* 0x000fe200078e00ff */
[----:B------:R-:W0:Y:S02]  /*15c0*/  MUFU.RSQ64H R23, R21 ;  /* 0x0000001500177308 */ /* 0x000e240000001c00 */
[----:B0-----:R-:W-:-:S08]  /*15d0*/  DMUL R24, R22, R22 ;  /* 0x0000001616187228 */ /* 0x001fd00000000000 */
[----:B------:R-:W-:-:S08]  /*15e0*/  DFMA R24, R20, -R24, 1 ;  /* 0x3ff000001418742b */ /* 0x000fd00000000818 */
[----:B------:R-:W-:Y:S02]  /*15f0*/  DFMA R26, R24, R26, 0.5 ;  /* 0x3fe00000181a742b */ /* 0x000fe4000000001a */
[----:B------:R-:W-:-:S08]  /*1600*/  DMUL R24, R22, R24 ;  /* 0x0000001816187228 */ /* 0x000fd00000000000 */
[----:B------:R-:W-:-:S08]  /*1610*/  DFMA R24, R26, R24, R22 ;  /* 0x000000181a18722b */ /* 0x000fd00000000016 */
[----:B------:R-:W-:Y:S02]  /*1620*/  DMUL R22, R20, R24 ;  /* 0x0000001814167228 */ /* 0x000fe40000000000 */
[----:B------:R-:W-:-:S06]  /*1630*/  VIADD R25, R25, 0xfff00000 ;  /* 0xfff0000019197836 */ /* 0x000fcc0000000000 */
[----:B------:R-:W-:-:S08]  /*1640*/  DFMA R26, R22, -R22, R20 ;  /* 0x80000016161a722b */ /* 0x000fd00000000014 */
[----:B------:R-:W-:-:S10]  /*1650*/  DFMA R22, R24, R26, R22 ;  /* 0x0000001a1816722b */ /* 0x000fd40000000016 */
[----:B------:R-:W-:Y:S01]  /*1660*/  VIADD R23, R23, 0xfcb00000 ;  /* 0xfcb0000017177836 */ /* 0x000fe20000000000 */
[----:B------:R-:W-:Y:S06]  /*1670*/  BRA `(.L_x_41) ;  /* 0x0000000000047947 */ /* 0x000fec0003800000 */
.L_x_42:
[----:B------:R-:W-:-:S11]  /*1680*/  DADD R22, R20, R20 ;  /* 0x0000000014167229 */ /* 0x000fd60000000014 */
.L_x_41:
[----:B------:R-:W-:Y:S05]  /*1690*/  BSYNC.RECONVERGENT B2 ;  /* 0x0000000000027941 */ /* 0x000fea0003800200 */
.L_x_39:
[----:B------:R-:W-:Y:S01]  /*16a0*/  MOV R20, R0 ;  /* 0x0000000000147202 */ /* 0x000fe20000000f00 */
[----:B------:R-:W-:-:S04]  /*16b0*/  IMAD.MOV.U32 R21, RZ, RZ, 0x0 ;  /* 0x00000000ff157424 */ /* 0x000fc800078e00ff */
[----:B------:R-:W-:Y:S05]  /*16c0*/  RET.REL.NODEC R20 `(_Z27ComplexPointwiseMulAndScaleP6float2S0_Pdii) ;  /* 0xffffffe8144c7950 */ /* 0x000fea0003c3ffff */
        .type           $_Z27ComplexPointwiseMulAndScaleP6float2S0_Pdii$__internal_accurate_pow,@function
        .size           $_Z27ComplexPointwiseMulAndScaleP6float2S0_Pdii$__internal_accurate_pow,(.L_x_45 - $_Z27ComplexPointwiseMulAndScaleP6float2S0_Pdii$__internal_accurate_pow)
$_Z27ComplexPointwiseMulAndScaleP6float2S0_Pdii$__internal_accurate_pow:
[----:B------:R-:W-:Y:S01]  /*16d0*/  ISETP.GT.U32.AND P1, PT, R41, 0xfffff, PT ;  /* 0x000fffff2900780c */ /* 0x000fe20003f24070 */
[----:B------:R-:W-:Y:S01]  /*16e0*/  IMAD.MOV.U32 R20, RZ, RZ, R22 ;  /* 0x000000ffff147224 */ /* 0x000fe200078e0016 */
[----:B------:R-:W-:Y:S01]  /*16f0*/  MOV R27, 0x3ed0f5d2 ;  /* 0x3ed0f5d2001b7802 */ /* 0x000fe20000000f00 */
[--C-:B------:R-:W-:Y:S01]  /*1700*/  IMAD.MOV.U32 R21, RZ, RZ, R41.reuse ;  /* 0x000000ffff157224 */ /* 0x100fe200078e0029 */
[----:B------:R-:W-:Y:S01]  /*1710*/  UMOV UR8, 0x7d2cafe2 ;  /* 0x7d2cafe200087882 */ /* 0x000fe20000000000 */
[--C-:B------:R-:W-:Y:S01]  /*1720*/  IMAD.MOV.U32 R23, RZ, RZ, R41.reuse ;  /* 0x000000ffff177224 */ /* 0x100fe200078e0029 */
[----:B------:R-:W-:Y:S01]  /*1730*/  UMOV UR9, 0x3eb0f5ff ;  /* 0x3eb0f5ff00097882 */ /* 0x000fe20000000000 */
[----:B------:R-:W-:Y:S01]  /*1740*/  IMAD.MOV.U32 R26, RZ, RZ, 0x41ad3b5a ;  /* 0x41ad3b5aff1a7424 */ /* 0x000fe200078e00ff */
[----:B------:R-:W-:Y:S01]  /*1750*/  SHF.R.U32.HI R41, RZ, 0x14, R41 ;  /* 0x00000014ff297819 */ /* 0x000fe20000011629 */
[----:B------:R-:W-:Y:S01]  /*1760*/  UMOV UR10, 0x3b39803f ;  /* 0x3b39803f000a7882 */ /* 0x000fe20000000000 */
[----:B------:R-:W-:-:S03]  /*1770*/  UMOV UR11, 0x3c7abc9e ;  /* 0x3c7abc9e000b7882 */ /* 0x000fc60000000000 */
[----:B------:R-:W-:-:S10]  /*1780*/  @!P1 DMUL R20, R20, 1.80143985094819840000e+16 ;  /* 0x4350000014149828 */ /* 0x000fd40000000000 */
[----:B------:R-:W-:Y:S01]  /*1790*/  @!P1 IMAD.MOV.U32 R23, RZ, RZ, R21 ;  /* 0x000000ffff179224 */ /* 0x000fe200078e0015 */
[----:B------:R-:W-:Y:S02]  /*17a0*/  @!P1 MOV R22, R20 ;  /* 0x0000001400169202 */ /* 0x000fe40000000f00 */
[----:B------:R-:W-:Y:S01]  /*17b0*/  @!P1 LEA.HI R41, R21, 0xffffffca, RZ, 0xc ;  /* 0xffffffca15299811 */ /* 0x000fe200078f60ff */
[----:B------:R-:W-:Y:S01]  /*17c0*/  IMAD.MOV.U32 R21, RZ, RZ, 0x43300000 ;  /* 0x43300000ff157424 */ /* 0x000fe200078e00ff */
[----:B------:R-:W-:Y:S01]  /*17d0*/  LOP3.LUT R23, R23, 0x800fffff, RZ, 0xc0, !PT ;  /* 0x800fffff17177812 */ /* 0x000fe200078ec0ff */
[----:B------:R-:W-:Y:S02]  /*17e0*/  IMAD.MOV.U32 R24, RZ, RZ, R22 ;  /* 0x000000ffff187224 */ /* 0x000fe400078e0016 */
[----:B------:R-:W-:Y:S01]  /*17f0*/  IMAD.MOV.U32 R22, RZ, RZ, RZ ;  /* 0x000000ffff167224 */ /* 0x000fe200078e00ff */
[----:B------:R-:W-:Y:S01]  /*1800*/  LOP3.LUT R25, R23, 0x3ff00000, RZ, 0xfc, !PT ;  /* 0x3ff0000017197812 */ /* 0x000fe200078efcff */
[----:B------:R-:W-:-:S03]  /*1810*/  VIADD R20, R41, 0xfffffc01 ;  /* 0xfffffc0129147836 */ /* 0x000fc60000000000 */
[----:B------:R-:W-:-:S13]  /*1820*/  ISETP.GE.U32.AND P2, PT, R25, 0x3ff6a09f, PT ;  /* 0x3ff6a09f1900780c */ /* 0x000fda0003f46070 */
[----:B------:R-:W-:Y:S02]  /*1830*/  @P2 VIADD R23, R25, 0xfff00000 ;  /* 0xfff0000019172836 */ /* 0x000fe40000000000 */
[----:B------:R-:W-:Y:S02]  /*1840*/  @P2 VIADD R20, R41, 0xfffffc02 ;  /* 0xfffffc0229142836 */ /* 0x000fe40000000000 */
[----:B------:R-:W-:-:S03]  /*1850*/  @P2 IMAD.MOV.U32 R25, RZ, RZ, R23 ;  /* 0x000000ffff192224 */ /* 0x000fc600078e0017 */
[----:B------:R-:W-:-:S03]  /*1860*/  LOP3.LUT R20, R20, 0x80000000, RZ, 0x3c, !PT ;  /* 0x8000000014147812 */ /* 0x000fc600078e3cff */
[C---:B------:R-:W-:Y:S02]  /*1870*/  DADD R30, R24.reuse, 1 ;  /* 0x3ff00000181e7429 */ /* 0x040fe40000000000 */
[----:B------:R-:W-:-:S04]  /*1880*/  DADD R24, R24, -1 ;  /* 0xbff0000018187429 */ /* 0x000fc80000000000 */
[----:B------:R-:W0:Y:S02]  /*1890*/  MUFU.RCP64H R23, R31 ;  /* 0x0000001f00177308 */ /* 0x000e240000001800 */
[----:B0-----:R-:W-:-:S08]  /*18a0*/  DFMA R28, -R30, R22, 1 ;  /* 0x3ff000001e1c742b */ /* 0x001fd00000000116 */
[----:B------:R-:W-:-:S08]  /*18b0*/  DFMA R28, R28, R28, R28 ;  /* 0x0000001c1c1c722b */ /* 0x000fd0000000001c */
[----:B------:R-:W-:-:S08]  /*18c0*/  DFMA R28, R22, R28, R22 ;  /* 0x0000001c161c722b */ /* 0x000fd00000000016 */
[----:B------:R-:W-:-:S08]  /*18d0*/  DMUL R22, R24, R28 ;  /* 0x0000001c18167228 */ /* 0x000fd00000000000 */
[----:B------:R-:W-:-:S08]  /*18e0*/  DFMA R22, R24, R28, R22 ;  /* 0x0000001c1816722b */ /* 0x000fd00000000016 */
[----:B------:R-:W-:-:S08]  /*18f0*/  DMUL R34, R22, R22 ;  /* 0x0000001616227228 */ /* 0x000fd00000000000 */
[----:B------:R-:W-:Y:S01]  /*1900*/  DFMA R26, R34, UR8, R26 ;  /* 0x00000008221a7c2b */ /* 0x000fe2000800001a */
[----:B------:R-:W-:Y:S01]  /*1910*/  UMOV UR8, 0x75488a3f ;  /* 0x75488a3f00087882 */ /* 0x000fe20000000000 */
[----:B------:R-:W-:-:S06]  /*1920*/  UMOV UR9, 0x3ef3b20a ;  /* 0x3ef3b20a00097882 */ /* 0x000fcc0000000000 */
[----:B------:R-:W-:Y:S01]  /*1930*/  DFMA R32, R34, R26, UR8 ;  /* 0x0000000822207e2b */ /* 0x000fe2000800001a */
[----:B------:R-:W-:Y:S01]  /*1940*/  UMOV UR8, 0xe4faecd5 ;  /* 0xe4faecd500087882 */ /* 0x000fe20000000000 */
[----:B------:R-:W-:Y:S01]  /*1950*/  UMOV UR9, 0x3f1745cd ;  /* 0x3f1745cd00097882 */ /* 0x000fe20000000000 */
[----:B------:R-:W-:-:S05]  /*1960*/  DADD R26, R24, -R22 ;  /* 0x00000000181a7229 */ /* 0x000fca0000000816 */
[----:B------:R-:W-:Y:S01]  /*1970*/  DFMA R32, R34, R32, UR8 ;  /* 0x0000000822207e2b */ /* 0x000fe20008000020 */
[----:B------:R-:W-:Y:S01]  /*1980*/  UMOV UR8, 0x258a578b ;  /* 0x258a578b00087882 */ /* 0x000fe20000000000 */
[----:B------:R-:W-:Y:S01]  /*1990*/  UMOV UR9, 0x3f3c71c7 ;  /* 0x3f3c71c700097882 */ /* 0x000fe20000000000 */
[----:B------:R-:W-:-:S05]  /*19a0*/  DADD R26, R26, R26 ;  /* 0x000000001a1a7229 */ /* 0x000fca000000001a */
[----:B------:R-:W-:Y:S01]  /*19b0*/  DFMA R32, R34, R32, UR8 ;  /* 0x0000000822207e2b */ /* 0x000fe20008000020 */
[----:B------:R-:W-:Y:S01]  /*19c0*/  UMOV UR8, 0x9242b910 ;  /* 0x9242b91000087882 */ /* 0x000fe20000000000 */
[----:B------:R-:W-:Y:S01]  /*19d0*/  UMOV UR9, 0x3f624924 ;  /* 0x3f62492400097882 */ /* 0x000fe20000000000 */
[----:B------:R-:W-:-:S05]  /*19e0*/  DFMA R26, R24, -R22, R26 ;  /* 0x80000016181a722b */ /* 0x000fca000000001a */
[----:B------:R-:W-:Y:S01]  /*19f0*/  DFMA R32, R34, R32, UR8 ;  /* 0x0000000822207e2b */ /* 0x000fe20008000020 */
[----:B------:R-:W-:Y:S01]  /*1a00*/  UMOV UR8, 0x99999dfb ;  /* 0x99999dfb00087882 */ /* 0x000fe20000000000 */
[----:B------:R-:W-:Y:S01]  /*1a10*/  UMOV UR9, 0x3f899999 ;  /* 0x3f89999900097882 */ /* 0x000fe20000000000 */
[----:B------:R-:W-:Y:S02]  /*1a20*/  DMUL R26, R28, R26 ;  /* 0x0000001a1c1a7228 */ /* 0x000fe40000000000 */
[----:B------:R-:W-:-:S03]  /*1a30*/  DMUL R28, R22, R22 ;  /* 0x00000016161c7228 */ /* 0x000fc60000000000 */
[----:B------:R-:W-:Y:S01]  /*1a40*/  DFMA R32, R34, R32, UR8 ;  /* 0x0000000822207e2b */ /* 0x000fe20008000020 */
[----:B------:R-:W-:Y:S01]  /*1a50*/  UMOV UR8, 0x55555555 ;  /* 0x5555555500087882 */ /* 0x000fe20000000000 */
[----:B------:R-:W-:-:S03]  /*1a60*/  UMOV UR9, 0x3fb55555 ;  /* 0x3fb5555500097882 */ /* 0x000fc60000000000 */
[----:B------:R-:W-:-:S03]  /*1a70*/  DMUL R36, R22, R28 ;  /* 0x0000001c16247228 */ /* 0x000fc60000000000 */
[----:B------:R-:W-:-:S08]  /*1a80*/  DFMA R24, R34, R32, UR8 ;  /* 0x0000000822187e2b */ /* 0x000fd00008000020 */
[----:B------:R-:W-:Y:S01]  /*1a90*/  DADD R30, -R24, UR8 ;  /* 0x00000008181e7e29 */ /* 0x000fe20008000100 */
[----:B------:R-:W-:Y:S01]  /*1aa0*/  UMOV UR8, 0xb9e7b0 ;  /* 0x00b9e7b000087882 */ /* 0x000fe20000000000 */
[----:B------:R-:W-:-:S06]  /*1ab0*/  UMOV UR9, 0x3c46a4cb ;  /* 0x3c46a4cb00097882 */ /* 0x000fcc0000000000 */
[----:B------:R-:W-:Y:S02]  /*1ac0*/  DFMA R30, R34, R32, R30 ;  /* 0x00000020221e722b */ /* 0x000fe4000000001e */
[----:B------:R-:W-:Y:S01]  /*1ad0*/  DFMA R32, R22, R22, -R28 ;  /* 0x000000161620722b */ /* 0x000fe2000000081c */
[----:B------:R-:W-:Y:S02]  /*1ae0*/  VIADD R35, R27, 0x100000 ;  /* 0x001000001b237836 */ /* 0x000fe40000000000 */
[----:B------:R-:W-:-:S06]  /*1af0*/  IMAD.MOV.U32 R34, RZ, RZ, R26 ;  /* 0x000000ffff227224 */ /* 0x000fcc00078e001a */
[----:B------:R-:W-:Y:S02]  /*1b00*/  DFMA R32, R22, R34, R32 ;  /* 0x000000221620722b */ /* 0x000fe40000000020 */
[----:B------:R-:W-:Y:S01]  /*1b10*/  DADD R34, R30, -UR8 ;  /* 0x800000081e227e29 */ /* 0x000fe20008000000 */
[----:B------:R-:W-:Y:S01]  /*1b20*/  UMOV UR8, 0x80000000 ;  /* 0x8000000000087882 */ /* 0x000fe20000000000 */
[----:B------:R-:W-:Y:S01]  /*1b30*/  DFMA R30, R22, R28, -R36 ;  /* 0x0000001c161e722b */ /* 0x000fe20000000824 */
[----:B------:R-:W-:-:S07]  /*1b40*/  UMOV UR9, 0x43300000 ;  /* 0x4330000000097882 */ /* 0x000fce0000000000 */
[----:B------:R-:W-:Y:S02]  /*1b50*/  DFMA R30, R26, R28, R30 ;  /* 0x0000001c1a1e722b */ /* 0x000fe4000000001e */
[----:B------:R-:W-:-:S06]  /*1b60*/  DADD R28, R24, R34 ;  /* 0x00000000181c7229 */ /* 0x000fcc0000000022 */
[----:B------:R-:W-:Y:S02]  /*1b70*/  DFMA R30, R22, R32, R30 ;  /* 0x00000020161e722b */ /* 0x000fe4000000001e */
[----:B------:R-:W-:Y:S02]  /*1b80*/  DADD R32, R24, -R28 ;  /* 0x0000000018207229 */ /* 0x000fe4000000081c */
[----:B------:R-:W-:-:S06]  /*1b90*/  DMUL R24, R28, R36 ;  /* 0x000000241c187228 */ /* 0x000fcc0000000000 */
[----:B------:R-:W-:Y:S02]  /*1ba0*/  DADD R34, R34, R32 ;  /* 0x0000000022227229 */ /* 0x000fe40000000020 */
[----:B------:R-:W-:-:S08]  /*1bb0*/  DFMA R32, R28, R36, -R24 ;  /* 0x000000241c20722b */ /* 0x000fd00000000818 */
[----:B------:R-:W-:-:S08]  /*1bc0*/  DFMA R30, R28, R30, R32 ;  /* 0x0000001e1c1e722b */ /* 0x000fd00000000020 */
[----:B------:R-:W-:-:S08]  /*1bd0*/  DFMA R34, R34, R36, R30 ;  /* 0x000000242222722b */ /* 0x000fd0000000001e */
[----:B------:R-:W-:-:S08]  /*1be0*/  DADD R30, R24, R34 ;  /* 0x00000000181e7229 */ /* 0x000fd00000000022 */
[--C-:B------:R-:W-:Y:S02]  /*1bf0*/  DADD R28, R22, R30.reuse ;  /* 0x00000000161c7229 */ /* 0x100fe4000000001e */
[----:B------:R-:W-:-:S06]  /*1c00*/  DADD R24, R24, -R30 ;  /* 0x0000000018187229 */ /* 0x000fcc000000081e */
[----:B------:R-:W-:Y:S02]  /*1c10*/  DADD R22, R22, -R28 ;  /* 0x0000000016167229 */ /* 0x000fe4000000081c */
[----:B------:R-:W-:-:S06]  /*1c20*/  DADD R24, R34, R24 ;  /* 0x0000000022187229 */ /* 0x000fcc0000000018 */
[----:B------:R-:W-:-:S08]  /*1c30*/  DADD R22, R30, R22 ;  /* 0x000000001e167229 */ /* 0x000fd00000000016 */
[----:B------:R-:W-:-:S08]  /*1c40*/  DADD R22, R24, R22 ;  /* 0x0000000018167229 */ /* 0x000fd00000000016 */
[----:B------:R-:W-:Y:S02]  /*1c50*/  DADD R26, R26, R22 ;  /* 0x000000001a1a7229 */ /* 0x000fe40000000016 */
[----:B------:R-:W-:Y:S01]  /*1c60*/  DADD R22, R20, -UR8 ;  /* 0x8000000814167e29 */ /* 0x000fe20008000000 */
[----:B------:R-:W-:Y:S01]  /*1c70*/  UMOV UR8, 0xfefa39ef ;  /* 0xfefa39ef00087882 */ /* 0x000fe20000000000 */
[----:B------:R-:W-:-:S04]  /*1c80*/  UMOV UR9, 0x3fe62e42 ;  /* 0x3fe62e4200097882 */ /* 0x000fc80000000000 */
[----:B------:R-:W-:-:S08]  /*1c90*/  DADD R24, R28, R26 ;  /* 0x000000001c187229 */ /* 0x000fd0000000001a */
[--C-:B------:R-:W-:Y:S02]  /*1ca0*/  DFMA R20, R22, UR8, R24.reuse ;  /* 0x0000000816147c2b */ /* 0x100fe40008000018 */
[----:B------:R-:W-:-:S06]  /*1cb0*/  DADD R30, R28, -R24 ;  /* 0x000000001c1e7229 */ /* 0x000fcc0000000818 */
[----:B------:R-:W-:Y:S02]  /*1cc0*/  DFMA R28, R22, -UR8, R20 ;  /* 0x80000008161c7c2b */ /* 0x000fe40008000014 */
[----:B------:R-:W-:-:S06]  /*1cd0*/  DADD R30, R26, R30 ;  /* 0x000000001a1e7229 */ /* 0x000fcc000000001e */
[----:B------:R-:W-:-:S08]  /*1ce0*/  DADD R28, -R24, R28 ;  /* 0x00000000181c7229 */ /* 0x000fd0000000011c */
[----:B------:R-:W-:-:S08]  /*1cf0*/  DADD R24, R30, -R28 ;  /* 0x000000001e187229 */ /* 0x000fd0000000081c */
[----:B------:R-:W-:-:S08]  /*1d00*/  DFMA R24, R22, UR10, R24 ;  /* 0x0000000a16187c2b */ /* 0x000fd00008000018 */
[----:B------:R-:W-:-:S08]  /*1d10*/  DADD R22, R20, R24 ;  /* 0x0000000014167229 */ /* 0x000fd00000000018 */
[----:B------:R-:W-:Y:S02]  /*1d20*/  DADD R20, R20, -R22 ;  /* 0x0000000014147229 */ /* 0x000fe40000000816 */
[----:B------:R-:W-:-:S06]  /*1d30*/  DMUL R28, R22, 2 ;  /* 0x40000000161c7828 */ /* 0x000fcc0000000000 */
[----:B------:R-:W-:Y:S02]  /*1d40*/  DADD R24, R24, R20 ;  /* 0x0000000018187229 */ /* 0x000fe40000000014 */
[----:B------:R-:W-:-:S08]  /*1d50*/  DFMA R22, R22, 2, -R28 ;  /* 0x400000001616782b */ /* 0x000fd0000000081c */
[----:B------:R-:W-:Y:S01]  /*1d60*/  DFMA R24, R24, 2, R22 ;  /* 0x400000001818782b */ /* 0x000fe20000000016 */
[----:B------:R-:W-:Y:S01]  /*1d70*/  MOV R22, 0x652b82fe ;  /* 0x652b82fe00167802 */ /* 0x000fe20000000f00 */
[----:B------:R-:W-:-:S06]  /*1d80*/  IMAD.MOV.U32 R23, RZ, RZ, 0x3ff71547 ;  /* 0x3ff71547ff177424 */ /* 0x000fcc00078e00ff */
[----:B------:R-:W-:-:S08]  /*1d90*/  DADD R26, R28, R24 ;  /* 0x000000001c1a7229 */ /* 0x000fd00000000018 */
[----:B------:R-:W-:Y:S02]  /*1da0*/  DFMA R22, R26, R22, 6.75539944105574400000e+15 ;  /* 0x433800001a16742b */ /* 0x000fe40000000016 */
[----:B------:R-:W-:Y:S01]  /*1db0*/  FSETP.GEU.AND P1, PT, |R27|, 4.1917929649353027344, PT ;  /* 0x4086232b1b00780b */ /* 0x000fe20003f2e200 */
[----:B------:R-:W-:-:S05]  /*1dc0*/  DADD R28, R28, -R26 ;  /* 0x000000001c1c7229 */ /* 0x000fca000000081a */
[----:B------:R-:W-:-:S03]  /*1dd0*/  DADD R20, R22, -6.75539944105574400000e+15 ;  /* 0xc338000016147429 */ /* 0x000fc60000000000 */
[----:B------:R-:W-:-:S05]  /*1de0*/  DADD R24, R24, R28 ;  /* 0x0000000018187229 */ /* 0x000fca000000001c */
[----:B------:R-:W-:Y:S01]  /*1df0*/  DFMA R30, R20, -UR8, R26 ;  /* 0x80000008141e7c2b */ /* 0x000fe2000800001a */
[----:B------:R-:W-:Y:S01]  /*1e00*/  UMOV UR8, 0x3b39803f ;  /* 0x3b39803f00087882 */ /* 0x000fe20000000000 */
[----:B------:R-:W-:-:S06]  /*1e10*/  UMOV UR9, 0x3c7abc9e ;  /* 0x3c7abc9e00097882 */ /* 0x000fcc0000000000 */
[----:B------:R-:W-:Y:S01]  /*1e20*/  DFMA R30, R20, -UR8, R30 ;  /* 0x80000008141e7c2b */ /* 0x000fe2000800001e */
[----:B------:R-:W-:Y:S01]  /*1e30*/  UMOV UR8, 0x69ce2bdf ;  /* 0x69ce2bdf00087882 */ /* 0x000fe20000000000 */
[----:B------:R-:W-:Y:S01]  /*1e40*/  IMAD.MOV.U32 R20, RZ, RZ, -0x35dec16 ;  /* 0xfca213eaff147424 */ /* 0x000fe200078e00ff */
[----:B------:R-:W-:Y:S01]  /*1e50*/  UMOV UR9, 0x3e5ade15 ;  /* 0x3e5ade1500097882 */ /* 0x000fe20000000000 */
[----:B------:R-:W-:-:S06]  /*1e60*/  IMAD.MOV.U32 R21, RZ, RZ, 0x3e928af3 ;  /* 0x3e928af3ff157424 */ /* 0x000fcc00078e00ff */
[----:B------:R-:W-:Y:S01]  /*1e70*/  DFMA R20, R30, UR8, R20 ;  /* 0x000000081e147c2b */ /* 0x000fe20008000014 */
[----:B------:R-:W-:Y:S01]  /*1e80*/  UMOV UR8, 0x62401315 ;  /* 0x6240131500087882 */ /* 0x000fe20000000000 */
[----:B------:R-:W-:-:S06]  /*1e90*/  UMOV UR9, 0x3ec71dee ;  /* 0x3ec71dee00097882 */ /* 0x000fcc0000000000 */
[----:B------:R-:W-:Y:S01]  /*1ea0*/  DFMA R20, R30, R20, UR8 ;  /* 0x000000081e147e2b */ /* 0x000fe20008000014 */
        /* <DEDUP_REMOVED lines=20> */
[----:B------:R-:W-:-:S08]  /*1ff0*/  DFMA R20, R30, R20, UR8 ;  /* 0x000000081e147e2b */ /* 0x000fd00008000014 */
[----:B------:R-:W-:-:S08]  /*2000*/  DFMA R20, R30, R20, 1 ;  /* 0x3ff000001e14742b */ /* 0x000fd00000000014 */
[----:B------:R-:W-:-:S10]  /*2010*/  DFMA R20, R30, R20, 1 ;  /* 0x3ff000001e14742b */ /* 0x000fd40000000014 */
[----:B------:R-:W-:Y:S02]  /*2020*/  IMAD R29, R22, 0x100000, R21 ;  /* 0x00100000161d7824 */ /* 0x000fe400078e0215 */
[----:B------:R-:W-:Y:S01]  /*2030*/  IMAD.MOV.U32 R28, RZ, RZ, R20 ;  /* 0x000000ffff1c7224 */ /* 0x000fe200078e0014 */
[----:B------:R-:W-:Y:S06]  /*2040*/  @!P1 BRA `(.L_x_43) ;  /* 0x0000000000309947 */ /* 0x000fec0003800000 */
[----:B------:R-:W-:Y:S01]  /*2050*/  FSETP.GEU.AND P2, PT, |R27|, 4.2275390625, PT ;  /* 0x408748001b00780b */ /* 0x000fe20003f4e200 */
[C---:B------:R-:W-:Y:S02]  /*2060*/  DADD R28, R26.reuse, +INF ;  /* 0x7ff000001a1c7429 */ /* 0x040fe40000000000 */
[----:B------:R-:W-:-:S08]  /*2070*/  DSETP.GEU.AND P1, PT, R26, RZ, PT ;  /* 0x000000ff1a00722a */ /* 0x000fd00003f2e000 */
[----:B------:R-:W-:Y:S02]  /*2080*/  FSEL R28, R28, RZ, P1 ;  /* 0x000000ff1c1c7208 */ /* 0x000fe40000800000 */
[----:B------:R-:W-:Y:S02]  /*2090*/  @!P2 LEA.HI R23, R22, R22, RZ, 0x1 ;  /* 0x000000161617a211 */ /* 0x000fe400078f08ff */
[----:B------:R-:W-:Y:S02]  /*20a0*/  FSEL R29, R29, RZ, P1 ;  /* 0x000000ff1d1d7208 */ /* 0x000fe40000800000 */
[----:B------:R-:W-:-:S04]  /*20b0*/  @!P2 SHF.R.S32.HI R23, RZ, 0x1, R23 ;  /* 0x00000001ff17a819 */ /* 0x000fc80000011417 */
[----:B------:R-:W-:Y:S01]  /*20c0*/  @!P2 IADD3 R22, PT, PT, R22, -R23, RZ ;  /* 0x800000171616a210 */ /* 0x000fe20007ffe0ff */
[----:B------:R-:W-:-:S03]  /*20d0*/  @!P2 IMAD R21, R23, 0x100000, R21 ;  /* 0x001000001715a824 */ /* 0x000fc600078e0215 */
[----:B------:R-:W-:Y:S01]  /*20e0*/  @!P2 LEA R23, R22, 0x3ff00000, 0x14 ;  /* 0x3ff000001617a811 */ /* 0x000fe200078ea0ff */
[----:B------:R-:W-:-:S06]  /*20f0*/  @!P2 IMAD.MOV.U32 R22, RZ, RZ, RZ ;  /* 0x000000ffff16a224 */ /* 0x000fcc00078e00ff */
[----:B------:R-:W-:-:S11]  /*2100*/  @!P2 DMUL R28, R20, R22 ;  /* 0x00000016141ca228 */ /* 0x000fd60000000000 */
.L_x_43:
[----:B------:R-:W-:Y:S01]  /*2110*/  DFMA R24, R24, R28, R28 ;  /* 0x0000001c1818722b */ /* 0x000fe2000000001c */
[----:B------:R-:W-:Y:S01]  /*2120*/  IMAD.MOV.U32 R20, RZ, RZ, R0 ;  /* 0x000000ffff147224 */ /* 0x000fe200078e0000 */
[----:B------:R-:W-:Y:S01]  /*2130*/  DSETP.NEU.AND P1, PT, |R28|, +INF , PT ;  /* 0x7ff000001c00742a */ /* 0x000fe20003f2d200 */
[----:B------:R-:W-:-:S07]  /*2140*/  IMAD.MOV.U32 R21, RZ, RZ, 0x0 ;  /* 0x00000000ff157424 */ /* 0x000fce00078e00ff */
[----:B------:R-:W-:Y:S02]  /*2150*/  FSEL R22, R28, R24, !P1 ;  /* 0x000000181c167208 */ /* 0x000fe40004800000 */
[----:B------:R-:W-:Y:S01]  /*2160*/  FSEL R24, R29, R25, !P1 ;  /* 0x000000191d187208 */ /* 0x000fe20004800000 */
[----:B------:R-:W-:Y:S06]  /*2170*/  RET.REL.NODEC R20 `(_Z27ComplexPointwiseMulAndScaleP6float2S0_Pdii) ;  /* 0xffffffdc14a07950 */ /* 0x000fec0003c3ffff */
.L_x_44:
[----:B------:R-:W-:-:S00]  /*2180*/  BRA `(.L_x_44) ;  /* 0xfffffffc00fc7947 */ /* 0x000fc0000383ffff */
[----:B------:R-:W-:-:S00]  /*2190*/  NOP ;  /* 0x0000000000007918 */ /* 0x000fc00000000000 */
        /* <DEDUP_REMOVED lines=14> */
.L_x_45:


//--------------------- .nv.shared.reserved.0     --------------------------
	.section	.nv.shared.reserved.0,"aw",@nobits
	.weak		__nv_reservedSMEM_offset_0_alias
	.size		__nv_reservedSMEM_offset_0_alias, 0, 64
	.other		__nv_reservedSMEM_offset_0_alias,@"STO_CUDA_RESERVED_SHARED STV_DEFAULT"
__nv_reservedSMEM_offset_0_alias:
	.zero		0
	.zero		64


//--------------------- .nv.constant0._Z27ComplexPointwiseMulAndScaleP6float2S0_Pdii --------------------------
	.section	.nv.constant0._Z27ComplexPointwiseMulAndScaleP6float2S0_Pdii,"a",@progbits
	.sectionflags	@""
	.align	4
.nv.constant0._Z27ComplexPointwiseMulAndScaleP6float2S0_Pdii:
	.zero		928


//--------------------- SYMBOLS --------------------------

	.type		.nv.reservedSmem.offset0,@object
	.size		.nv.reservedSmem.offset0,0x4
